	.target	sm_90a

	.elftype	@"ET_EXEC"


//--------------------- .note.nv.tkinfo           --------------------------
	.section	.note.nv.tkinfo,"",@"SHT_NOTE"
	.sectionflags	@"SHF_NOTE_NV_TKINFO"
	.tkinfo
        /*0018*/ 	.word	0x00000002
        /*0030*/ 	.string	""
        /*0030*/ 	.string	"ptxas"
        /*0030*/ 	.string	"Cuda compilation tools, release 13.0, V13.0.88"
        /*0030*/ 	.string	"Build cuda_13.0.r13.0/compiler.36424714_0"
        /*0030*/ 	.string	"-v  -suppress-debug-info  -lineinfo  -arch sm_90a "



//--------------------- .note.nv.cuinfo           --------------------------
	.section	.note.nv.cuinfo,"",@"SHT_NOTE"
	.sectionflags	@"SHF_NOTE_NV_CUINFO"
        /*0018*/ 	.short	0x0002
        /*001a*/ 	.short	0x005a
        /*001c*/ 	.short	0x0082
	.zero		2


//--------------------- .nv.info                  --------------------------
	.section	.nv.info,"",@"SHT_CUDA_INFO"
	.align	4


	//----- nvinfo : EIATTR_REGCOUNT
	.align		4
        /*0000*/ 	.byte	0x04, 0x2f
        /*0002*/ 	.short	(.L_1 - .L_0)
	.align		4
.L_0:
        /*0004*/ 	.word	index@(gluon_wgmma)
        /*0008*/ 	.word	0x000000ff


	//----- nvinfo : EIATTR_FRAME_SIZE
	.align		4
.L_1:
        /*000c*/ 	.byte	0x04, 0x11
        /*000e*/ 	.short	(.L_3 - .L_2)
	.align		4
.L_2:
        /*0010*/ 	.word	index@(gluon_wgmma)
        /*0014*/ 	.word	0x00000270


	//----- nvinfo : EIATTR_MIN_STACK_SIZE
	.align		4
.L_3:
        /*0018*/ 	.byte	0x04, 0x12
        /*001a*/ 	.short	(.L_5 - .L_4)
	.align		4
.L_4:
        /*001c*/ 	.word	index@(gluon_wgmma)
        /*0020*/ 	.word	0x00000270
.L_5:


//--------------------- .nv.compat                --------------------------
	.section	.nv.compat,"",@"SHT_CUDA_COMPAT_INFO"
	.align	4
        /*0000*/ 	.byte	0x02, 0x09, 0x01, 0x00, 0x02, 0x02, 0x04, 0x00, 0x02, 0x05, 0x05, 0x00, 0x03, 0x07, 0x01, 0x01
        /*0010*/ 	.byte	0x02, 0x03, 0x03, 0x00, 0x02, 0x06, 0x01, 0x00, 0x04, 0x0b, 0x08, 0x00, 0x00, 0x00, 0x00, 0x00
        /*0020*/ 	.byte	0x00, 0x00, 0x00, 0x00


//--------------------- .nv.info.gluon_wgmma      --------------------------
	.section	.nv.info.gluon_wgmma,"",@"SHT_CUDA_INFO"
	.sectionflags	@""
	.align	4


	//----- nvinfo : EIATTR_CUDA_API_VERSION
	.align		4
        /*0000*/ 	.byte	0x04, 0x37
        /*0002*/ 	.short	(.L_7 - .L_6)
.L_6:
        /*0004*/ 	.word	0x00000082


	//----- nvinfo : EIATTR_KPARAM_INFO
	.align		4
.L_7:
        /*0008*/ 	.byte	0x04, 0x17
        /*000a*/ 	.short	(.L_9 - .L_8)
.L_8:
        /*000c*/ 	.word	0x00000000
        /*0010*/ 	.short	0x000a
        /*0012*/ 	.short	0x0048
        /*0014*/ 	.byte	0x00, 0xf4, 0x21, 0x00


	//----- nvinfo : EIATTR_KPARAM_INFO
	.align		4
.L_9:
        /*0018*/ 	.byte	0x04, 0x17
        /*001a*/ 	.short	(.L_11 - .L_10)
.L_10:
        /*001c*/ 	.word	0x00000000
        /*0020*/ 	.short	0x0009
        /*0022*/ 	.short	0x0040
        /*0024*/ 	.byte	0x00, 0xf4, 0x21, 0x00


	//----- nvinfo : EIATTR_KPARAM_INFO
	.align		4
.L_11:
        /*0028*/ 	.byte	0x04, 0x17
        /*002a*/ 	.short	(.L_13 - .L_12)
.L_12:
        /*002c*/ 	.word	0x00000000
        /*0030*/ 	.short	0x0008
        /*0032*/ 	.short	0x0038
        /*0034*/ 	.byte	0x00, 0xf0, 0x21, 0x00


	//----- nvinfo : EIATTR_KPARAM_INFO
	.align		4
.L_13:
        /*0038*/ 	.byte	0x04, 0x17
        /*003a*/ 	.short	(.L_15 - .L_14)
.L_14:
        /*003c*/ 	.word	0x00000000
        /*0040*/ 	.short	0x0007
        /*0042*/ 	.short	0x0030
        /*0044*/ 	.byte	0x00, 0xf0, 0x21, 0x00


	//----- nvinfo : EIATTR_KPARAM_INFO
	.align		4
.L_15:
        /*0048*/ 	.byte	0x04, 0x17
        /*004a*/ 	.short	(.L_17 - .L_16)
.L_16:
        /*004c*/ 	.word	0x00000000
        /*0050*/ 	.short	0x0006
        /*0052*/ 	.short	0x0028
        /*0054*/ 	.byte	0x00, 0xf0, 0x21, 0x00


	//----- nvinfo : EIATTR_KPARAM_INFO
	.align		4
.L_17:
        /*0058*/ 	.byte	0x04, 0x17
        /*005a*/ 	.short	(.L_19 - .L_18)
.L_18:
        /*005c*/ 	.word	0x00000000
        /*0060*/ 	.short	0x0005
        /*0062*/ 	.short	0x0020
        /*0064*/ 	.byte	0x00, 0xf0, 0x11, 0x00


	//----- nvinfo : EIATTR_KPARAM_INFO
	.align		4
.L_19:
        /*0068*/ 	.byte	0x04, 0x17
        /*006a*/ 	.short	(.L_21 - .L_20)
.L_20:
        /*006c*/ 	.word	0x00000000
        /*0070*/ 	.short	0x0004
        /*0072*/ 	.short	0x001c
        /*0074*/ 	.byte	0x00, 0xf0, 0x11, 0x00


	//----- nvinfo : EIATTR_KPARAM_INFO
	.align		4
.L_21:
        /*0078*/ 	.byte	0x04, 0x17
        /*007a*/ 	.short	(.L_23 - .L_22)
.L_22:
        /*007c*/ 	.word	0x00000000
        /*0080*/ 	.short	0x0003
        /*0082*/ 	.short	0x0018
        /*0084*/ 	.byte	0x00, 0xf0, 0x11, 0x00


	//----- nvinfo : EIATTR_KPARAM_INFO
	.align		4
.L_23:
        /*0088*/ 	.byte	0x04, 0x17
        /*008a*/ 	.short	(.L_25 - .L_24)
.L_24:
        /*008c*/ 	.word	0x00000000
        /*0090*/ 	.short	0x0002
        /*0092*/ 	.short	0x0010
        /*0094*/ 	.byte	0x00, 0xf4, 0x21, 0x00


	//----- nvinfo : EIATTR_KPARAM_INFO
	.align		4
.L_25:
        /*0098*/ 	.byte	0x04, 0x17
        /*009a*/ 	.short	(.L_27 - .L_26)
.L_26:
        /*009c*/ 	.word	0x00000000
        /*00a0*/ 	.short	0x0001
        /*00a2*/ 	.short	0x0008
        /*00a4*/ 	.byte	0x00, 0xf4, 0x21, 0x00


	//----- nvinfo : EIATTR_KPARAM_INFO
	.align		4
.L_27:
        /*00a8*/ 	.byte	0x04, 0x17
        /*00aa*/ 	.short	(.L_29 - .L_28)
.L_28:
        /*00ac*/ 	.word	0x00000000
        /*00b0*/ 	.short	0x0000
        /*00b2*/ 	.short	0x0000
        /*00b4*/ 	.byte	0x00, 0xf4, 0x21, 0x00


	//----- nvinfo : EIATTR_SPARSE_MMA_MASK
	.align		4
.L_29:
        /*00b8*/ 	.byte	0x03, 0x50
        /*00ba*/ 	.short	0x0000


	//----- nvinfo : EIATTR_MAXREG_COUNT
	.align		4
        /*00bc*/ 	.byte	0x03, 0x1b
        /*00be*/ 	.short	0x00ff


	//----- nvinfo : EIATTR_NUM_BARRIERS
	.align		4
        /*00c0*/ 	.byte	0x02, 0x4c
        /*00c2*/ 	.byte	0x01
	.zero		1


	//----- nvinfo : EIATTR_ANNOTATIONS
	.align		4
        /*00c4*/ 	.byte	0x04, 0x55
        /*00c6*/ 	.short	(.L_31 - .L_30)


	//   ....[0]....
.L_30:
        /*00c8*/ 	.word	0x00000001
        /*00cc*/ 	.byte	0x70, 0x11, 0x00, 0x00, 0x01, 0x00, 0x00, 0x00, 0xc0, 0x12, 0x00, 0x00, 0x01, 0x00, 0x00, 0x00
        /* <DEDUP_REMOVED lines=272> */
        /*11dc*/ 	.byte	0x40, 0x43, 0x00, 0x00, 0x01, 0x00, 0x00, 0x00, 0x50, 0x43, 0x00, 0x00


	//----- nvinfo : EIATTR_MERCURY_ISA_VERSION
	.align		4
.L_31:
        /*11e8*/ 	.byte	0x03, 0x5f
        /*11ea*/ 	.short	0x0101


	//----- nvinfo : EIATTR_INT_WARP_WIDE_INSTR_OFFSETS
	.align		4
        /*11ec*/ 	.byte	0x04, 0x31
        /*11ee*/ 	.short	(.L_33 - .L_32)


	//   ....[0]....
.L_32:
        /*11f0*/ 	.word	0x000012f0


	//   ....[1]....
        /*11f4*/ 	.word	0x00001310


	//   ....[2]....
        /*11f8*/ 	.word	0x000013d0


	//   ....[3]....
        /*11fc*/ 	.word	0x00002cb0


	//   ....[4]....
        /*1200*/ 	.word	0x00002cc0


	//   ....[5]....
        /*1204*/ 	.word	0x00002d30


	//   ....[6]....
        /*1208*/ 	.word	0x00002d40


	//   ....[7]....
        /*120c*/ 	.word	0x000045a0


	//   ....[8]....
        /*1210*/ 	.word	0x000045c0


	//----- nvinfo : EIATTR_COOP_GROUP_MASK_REGIDS
	.align		4
.L_33:
        /*1214*/ 	.byte	0x04, 0x29
        /*1216*/ 	.short	(.L_35 - .L_34)


	//   ....[0]....
.L_34:
        /*1218*/ 	.word	0xffffffff


	//   ....[1]....
        /*121c*/ 	.word	0xffffffff


	//   ....[2]....
        /*1220*/ 	.word	0xffffffff


	//----- nvinfo : EIATTR_COOP_GROUP_INSTR_OFFSETS
	.align		4
.L_35:
        /*1224*/ 	.byte	0x04, 0x28
        /*1226*/ 	.short	(.L_37 - .L_36)


	//   ....[0]....
.L_36:
        /*1228*/ 	.word	0x00000160


	//   ....[1]....
        /*122c*/ 	.word	0x00000710


	//   ....[2]....
        /*1230*/ 	.word	0x00000d00


	//----- nvinfo : EIATTR_MBARRIER_INSTR_OFFSETS
	.align		4
.L_37:
        /*1234*/ 	.byte	0x04, 0x39
        /*1236*/ 	.short	(.L_39 - .L_38)


	//   ....[0]....
.L_38:
        /*1238*/ 	.word	0x00001e00
        /*123c*/ 	.word	0x000000ff
        /*1240*/ 	.word	0x00010000
        /*1244*/ 	.short	0x0100
        /*1246*/ 	.byte	0x18
	.zero		1


	//   ....[1]....
        /*1248*/ 	.word	0x00001fb0
        /*124c*/ 	.word	0x000000ff
        /*1250*/ 	.word	0x00010008
        /*1254*/ 	.short	0x0100
        /*1256*/ 	.byte	0x18
	.zero		1


	//   ....[2]....
        /*1258*/ 	.word	0x00002df0
        /*125c*/ 	.word	0x000000ff
        /*1260*/ 	.word	0x00010000
        /*1264*/ 	.short	0x010a
        /*1266*/ 	.byte	0x12
	.zero		1


	//   ....[3]....
        /*1268*/ 	.word	0x00003ac0
        /*126c*/ 	.word	0x000000ff
        /*1270*/ 	.word	0x00010000
        /*1274*/ 	.short	0x0108
        /*1276*/ 	.byte	0x18
	.zero		1


	//   ....[4]....
        /*1278*/ 	.word	0x00003b30
        /*127c*/ 	.word	0x000000ff
        /*1280*/ 	.word	0x00010008
        /*1284*/ 	.short	0x0108
        /*1286*/ 	.byte	0x18
	.zero		1


	//   ....[5]....
        /*1288*/ 	.word	0x00004f50
        /*128c*/ 	.word	0x000000ff
        /*1290*/ 	.word	0x00010000
        /*1294*/ 	.short	0x010a
        /*1296*/ 	.byte	0x12
	.zero		1


	//----- nvinfo : EIATTR_NUM_MBARRIERS
	.align		4
.L_39:
        /*1298*/ 	.byte	0x03, 0x38
        /*129a*/ 	.short	0x0002


	//----- nvinfo : EIATTR_EXIT_INSTR_OFFSETS
	.align		4
        /*129c*/ 	.byte	0x04, 0x1c
        /*129e*/ 	.short	(.L_41 - .L_40)


	//   ....[0]....
.L_40:
        /*12a0*/ 	.word	0x00004f40


	//----- nvinfo : EIATTR_REQNTID
	.align		4
.L_41:
        /*12a4*/ 	.byte	0x04, 0x10
        /*12a6*/ 	.short	(.L_43 - .L_42)
.L_42:
        /*12a8*/ 	.word	0x00000100
        /*12ac*/ 	.word	0x00000001
        /*12b0*/ 	.word	0x00000001


	//----- nvinfo : EIATTR_CRS_STACK_SIZE
	.align		4
.L_43:
        /*12b4*/ 	.byte	0x04, 0x1e
        /*12b6*/ 	.short	(.L_45 - .L_44)
.L_44:
        /*12b8*/ 	.word	0x00000000


	//----- nvinfo : EIATTR_CBANK_PARAM_SIZE
	.align		4
.L_45:
        /*12bc*/ 	.byte	0x03, 0x19
        /*12be*/ 	.short	0x0050


	//----- nvinfo : EIATTR_PARAM_CBANK
	.align		4
        /*12c0*/ 	.byte	0x04, 0x0a
        /*12c2*/ 	.short	(.L_47 - .L_46)
	.align		4
.L_46:
        /*12c4*/ 	.word	index@(.nv.constant0.gluon_wgmma)
        /*12c8*/ 	.short	0x0210
        /*12ca*/ 	.short	0x0050


	//----- nvinfo : EIATTR_SW_WAR
	.align		4
.L_47:
        /*12cc*/ 	.byte	0x04, 0x36
        /*12ce*/ 	.short	(.L_49 - .L_48)
.L_48:
        /*12d0*/ 	.word	0x00000008
.L_49:


//--------------------- .nv.callgraph             --------------------------
	.section	.nv.callgraph,"",@"SHT_CUDA_CALLGRAPH"
	.align	4
	.sectionentsize	8
	.align		4
        /*0000*/ 	.word	0x00000000
	.align		4
        /*0004*/ 	.word	0xffffffff
	.align		4
        /*0008*/ 	.word	0x00000000
	.align		4
        /*000c*/ 	.word	0xfffffffe
	.align		4
        /*0010*/ 	.word	0x00000000
	.align		4
        /*0014*/ 	.word	0xfffffffd
	.align		4
        /*0018*/ 	.word	0x00000000
	.align		4
        /*001c*/ 	.word	0xfffffffc


//--------------------- .text.gluon_wgmma         --------------------------
	.section	.text.gluon_wgmma,"ax",@progbits
	.align	128
        .global         gluon_wgmma
        .type           gluon_wgmma,@function
        .size           gluon_wgmma,(.L_x_52 - gluon_wgmma)
        .other          gluon_wgmma,@"STO_CUDA_ENTRY STV_DEFAULT"
gluon_wgmma:
.text.gluon_wgmma:
[----:B------:R-:W1:Y:S01]  /*0000*/  LDC R1, c[0x0][0x28] ;  /* 0x00000a00ff017b82 */ /* 0x000e620000000800 */
[----:B------:R-:W2:Y:S07]  /*0010*/  S2R R3, SR_TID.X ;  /* 0x0000000000037919 */ /* 0x000eae0000002100 */
[----:B------:R-:W3:Y:S01]  /*0020*/  S2UR UR4, SR_CgaCtaId ;  /* 0x00000000000479c3 */ /* 0x000ee20000008800 */
[----:B------:R-:W-:Y:S01]  /*0030*/  UMOV UR24, 0x400 ;  /* 0x0000040000187882 */ /* 0x000fe20000000000 */
[----:B------:R-:W-:Y:S01]  /*0040*/  ULDC UR6, c[0x0][0xc] ;  /* 0x0000030000067ab9 */ /* 0x000fe20000000800 */
[----:B------:R-:W-:Y:S01]  /*0050*/  ULDC.64 UR30, c[0x0][0x250] ;  /* 0x00009400001e7ab9 */ /* 0x000fe20000000a00 */
[----:B------:R-:W-:Y:S01]  /*0060*/  BSSY B0, `(.L_x_0) ;  /* 0x0000020000007945 */ /* 0x000fe20003800000 */
[----:B-1----:R-:W-:-:S03]  /*0070*/  VIADD R1, R1, 0xfffffd90 ;  /* 0xfffffd9001017836 */ /* 0x002fc60000000000 */
[----:B------:R-:W1:Y:S08]  /*0080*/  LDC R6, c[0x0][0x228] ;  /* 0x00008a00ff067b82 */ /* 0x000e700000000800 */
[----:B------:R-:W4:Y:S08]  /*0090*/  LDC R13, c[0x0][0x230] ;  /* 0x00008c00ff0d7b82 */ /* 0x000f300000000800 */
[----:B------:R-:W-:Y:S01]  /*00a0*/  S2UR UR32, SR_CTAID.Y ;  /* 0x00000000002079c3 */ /* 0x000fe20000002600 */
[----:B---3--:R-:W-:-:S03]  /*00b0*/  ULEA UR24, UR4, UR24, 0x18 ;  /* 0x0000001804187291 */ /* 0x008fc6000f8ec03f */
[----:B------:R-:W-:Y:S01]  /*00c0*/  ULDC UR4, c[0x0][0x10] ;  /* 0x0000040000047ab9 */ /* 0x000fe20000000800 */
[----:B--2---:R-:W-:-:S03]  /*00d0*/  LOP3.LUT R2, R3, 0xff, RZ, 0xc0, !PT ;  /* 0x000000ff03027812 */ /* 0x004fc600078ec0ff */
[----:B------:R-:W2:Y:S01]  /*00e0*/  S2UR UR5, SR_CTAID.Z ;  /* 0x00000000000579c3 */ /* 0x000ea20000002700 */
[----:B-1----:R-:W-:Y:S01]  /*00f0*/  VIADD R6, R6, 0xffffffff ;  /* 0xffffffff06067836 */ /* 0x002fe20000000000 */
[C---:B------:R-:W-:Y:S02]  /*0100*/  ISETP.GE.U32.AND P0, PT, R2.reuse, 0x20, PT ;  /* 0x000000200200780c */ /* 0x040fe40003f06070 */
[C---:B------:R-:W-:Y:S02]  /*0110*/  ISETP.NE.U32.AND P2, PT, R2.reuse, RZ, PT ;  /* 0x000000ff0200720c */ /* 0x040fe40003f45070 */
[----:B------:R-:W-:Y:S02]  /*0120*/  LEA R12, R2, UR24, 0x2 ;  /* 0x00000018020c7c11 */ /* 0x000fe4000f8e10ff */
[----:B------:R-:W1:Y:S01]  /*0130*/  S2UR UR33, SR_CTAID.X ;  /* 0x00000000002179c3 */ /* 0x000e620000002500 */
[----:B----4-:R-:W-:-:S06]  /*0140*/  VIADD R9, R13, 0xffffffff ;  /* 0xffffffff0d097836 */ /* 0x010fcc0000000000 */
[----:B------:R3:W-:Y:S01]  /*0150*/  @!P0 STS [R12], RZ ;  /* 0x000000ff0c008388 */ /* 0x0007e20000000800 */
[----:B------:R-:W-:-:S03]  /*0160*/  NOP ;  /* 0x0000000000007918 */ /* 0x000fc60000000000 */
[----:B------:R3:W-:Y:S01]  /*0170*/  @!P2 STS [UR24+0x24], R6 ;  /* 0x00002406ff00a988 */ /* 0x0007e20008000818 */
[----:B--2---:R-:W-:-:S03]  /*0180*/  UIMAD UR4, UR5, UR4, UR32 ;  /* 0x00000004050472a4 */ /* 0x004fc6000f8e0220 */
[----:B------:R3:W-:Y:S01]  /*0190*/  @!P2 STS [UR24+0x20], R9 ;  /* 0x00002009ff00a988 */ /* 0x0007e20008000818 */
[----:B-1----:R-:W-:-:S04]  /*01a0*/  UIMAD UR4, UR4, UR6, UR33 ;  /* 0x00000006040472a4 */ /* 0x002fc8000f8e0221 */
[----:B------:R-:W-:-:S03]  /*01b0*/  UIMAD UR5, UR4, 0x180, URZ ;  /* 0x00000180040578a4 */ /* 0x000fc6000f8e023f */
[----:B------:R-:W-:Y:S01]  /*01c0*/  UMOV UR4, URZ ;  /* 0x0000003f00047c82 */ /* 0x000fe20008000000 */
[----:B------:R-:W-:-:S04]  /*01d0*/  UIADD3 UR26, UP0, UR5, UR30, URZ ;  /* 0x0000001e051a7290 */ /* 0x000fc8000ff1e03f */
[----:B------:R-:W-:Y:S01]  /*01e0*/  ULEA.HI.X.SX32 UR27, UR5, UR31, 0x1, UP0 ;  /* 0x0000001f051b7291 */ /* 0x000fe200080f0e3f */
[----:B---3--:R-:W-:Y:S11]  /*01f0*/  @P2 BRA `(.L_x_1) ;  /* 0x0000000000182947 */ /* 0x008ff60003800000 */
[----:B------:R-:W1:Y:S01]  /*0200*/  LDS R0, [UR24+0x8] ;  /* 0x00000818ff007984 */ /* 0x000e620008000800 */
[----:B------:R-:W2:Y:S01]  /*0210*/  LDC.64 R10, c[0x0][0x210] ;  /* 0x00008400ff0a7b82 */ /* 0x000ea20000000a00 */
[----:B------:R-:W-:Y:S02]  /*0220*/  IMAD.MOV.U32 R5, RZ, RZ, 0x70 ;  /* 0x00000070ff057424 */ /* 0x000fe400078e00ff */
[----:B--2---:R2:W-:Y:S03]  /*0230*/  STS.64 [UR24], R10 ;  /* 0x0000000aff007988 */ /* 0x0045e60008000a18 */
[----:B-1----:R-:W-:-:S05]  /*0240*/  LOP3.LUT R0, R0, 0x10, R5, 0xd8, !PT ;  /* 0x0000001000007812 */ /* 0x002fca00078ed805 */
[----:B------:R2:W-:Y:S02]  /*0250*/  STS [UR24+0x8], R0 ;  /* 0x00000800ff007988 */ /* 0x0005e40008000818 */
.L_x_1:
[----:B------:R-:W-:Y:S05]  /*0260*/  BSYNC B0 ;  /* 0x0000000000007941 */ /* 0x000fea0003800000 */
.L_x_0:
[----:B------:R-:W-:Y:S04]  /*0270*/  BSSY B0, `(.L_x_2) ;  /* 0x000000a000007945 */ /* 0x000fe80003800000 */
[----:B------:R-:W-:Y:S05]  /*0280*/  @P2 BRA `(.L_x_3) ;  /* 0x0000000000202947 */ /* 0x000fea0003800000 */
[----:B--2---:R-:W1:Y:S01]  /*0290*/  LDS R0, [UR24+0x34] ;  /* 0x00003418ff007984 */ /* 0x004e620008000800 */
[----:B------:R-:W-:Y:S02]  /*02a0*/  IMAD.MOV.U32 R5, RZ, RZ, 0x1f000000 ;  /* 0x1f000000ff057424 */ /* 0x000fe400078e00ff */
[----:B------:R-:W-:Y:S01]  /*02b0*/  @!P2 IMAD.MOV.U32 R4, RZ, RZ, 0xff ;  /* 0x000000ffff04a424 */ /* 0x000fe200078e00ff */
[----:B------:R-:W2:Y:S02]  /*02c0*/  @!P2 LDS R7, [UR24+0x38] ;  /* 0x00003818ff07a984 */ /* 0x000ea40008000800 */
[----:B-1----:R-:W-:Y:S02]  /*02d0*/  LOP3.LUT R0, R0, 0xff000000, R5, 0xb8, !PT ;  /* 0xff00000000007812 */ /* 0x002fe400078eb805 */
[----:B--2---:R-:W-:-:S03]  /*02e0*/  @!P2 LOP3.LUT R4, R7, 0xff, R4, 0xb8, !PT ;  /* 0x000000ff0704a812 */ /* 0x004fc600078eb804 */
[----:B------:R1:W-:Y:S04]  /*02f0*/  STS [UR24+0x34], R0 ;  /* 0x00003400ff007988 */ /* 0x0003e80008000818 */
[----:B------:R1:W-:Y:S02]  /*0300*/  @!P2 STS [UR24+0x38], R4 ;  /* 0x00003804ff00a988 */ /* 0x0003e40008000818 */
.L_x_3:
[----:B------:R-:W-:Y:S05]  /*0310*/  BSYNC B0 ;  /* 0x0000000000007941 */ /* 0x000fea0003800000 */
.L_x_2:
[----:B------:R-:W-:Y:S04]  /*0320*/  BSSY B0, `(.L_x_4) ;  /* 0x000000e000007945 */ /* 0x000fe80003800000 */
[----:B------:R-:W-:Y:S05]  /*0330*/  @P2 BRA `(.L_x_5) ;  /* 0x0000000000302947 */ /* 0x000fea0003800000 */
[----:B-1----:R-:W1:Y:S01]  /*0340*/  LDS R4, [UR24+0x34] ;  /* 0x00003418ff047984 */ /* 0x002e620008000800 */
[----:B--2---:R-:W2:Y:S03]  /*0350*/  LDC.64 R10, c[0x0][0x238] ;  /* 0x00008e00ff0a7b82 */ /* 0x004ea60000000a00 */
[----:B------:R-:W3:Y:S01]  /*0360*/  LDS R0, [UR24+0x1c] ;  /* 0x00001c18ff007984 */ /* 0x000ee20008000800 */
[C---:B--2---:R-:W-:Y:S01]  /*0370*/  SHF.L.U64.HI R8, R10.reuse, 0x1, R11 ;  /* 0x000000010a087819 */ /* 0x044fe2000001020b */
[----:B------:R-:W-:-:S03]  /*0380*/  IMAD.SHL.U32 R5, R10, 0x2, RZ ;  /* 0x000000020a057824 */ /* 0x000fc600078e00ff */
[--C-:B------:R-:W-:Y:S02]  /*0390*/  SHF.R.U32.HI R7, RZ, 0x4, R8.reuse ;  /* 0x00000004ff077819 */ /* 0x100fe40000011608 */
[----:B------:R-:W-:-:S05]  /*03a0*/  SHF.R.U64 R5, R5, 0x4, R8 ;  /* 0x0000000405057819 */ /* 0x000fca0000001208 */
[----:B------:R4:W-:Y:S01]  /*03b0*/  STS [UR24+0xc], R5 ;  /* 0x00000c05ff007988 */ /* 0x0009e20008000818 */
[----:B-1----:R-:W-:Y:S02]  /*03c0*/  LOP3.LUT R4, R4, 0x7, RZ, 0xb8, !PT ;  /* 0x0000000704047812 */ /* 0x002fe400078eb8ff */
[----:B---3--:R-:W-:-:S03]  /*03d0*/  LOP3.LUT R0, R0, 0xf, R7, 0xb8, !PT ;  /* 0x0000000f00007812 */ /* 0x008fc600078eb807 */
[----:B------:R4:W-:Y:S04]  /*03e0*/  STS [UR24+0x34], R4 ;  /* 0x00003404ff007988 */ /* 0x0009e80008000818 */
[----:B------:R4:W-:Y:S02]  /*03f0*/  STS [UR24+0x1c], R0 ;  /* 0x00001c00ff007988 */ /* 0x0009e40008000818 */
.L_x_5:
[----:B------:R-:W-:Y:S05]  /*0400*/  BSYNC B0 ;  /* 0x0000000000007941 */ /* 0x000fea0003800000 */
.L_x_4:
[----:B------:R-:W-:Y:S04]  /*0410*/  BSSY B1, `(.L_x_6) ;  /* 0x000001a000017945 */ /* 0x000fe80003800000 */
[----:B------:R-:W-:Y:S04]  /*0420*/  BSSY B0, `(.L_x_7) ;  /* 0x0000015000007945 */ /* 0x000fe80003800000 */
[----:B------:R-:W-:Y:S05]  /*0430*/  @P2 BRA `(.L_x_8) ;  /* 0x0000000000202947 */ /* 0x000fea0003800000 */
[----:B-12-4-:R-:W1:Y:S02]  /*0440*/  LDS R0, [UR24+0x34] ;  /* 0x00003418ff007984 */ /* 0x016e640008000800 */
[----:B-1----:R-:W-:-:S05]  /*0450*/  LOP3.LUT R0, R0, 0x38, RZ, 0xb8, !PT ;  /* 0x0000003800007812 */ /* 0x002fca00078eb8ff */
[----:B------:R1:W-:Y:S01]  /*0460*/  STS [UR24+0x34], R0 ;  /* 0x00003400ff007988 */ /* 0x0003e20008000818 */
[----:B------:R-:W-:Y:S05]  /*0470*/  @P2 BRA `(.L_x_9) ;  /* 0x0000000000202947 */ /* 0x000fea0003800000 */
[----:B-1----:R-:W1:Y:S01]  /*0480*/  LDS R0, [UR24+0x8] ;  /* 0x00000818ff007984 */ /* 0x002e620008000800 */
[----:B------:R-:W-:-:S05]  /*0490*/  IMAD.MOV.U32 R5, RZ, RZ, 0x780 ;  /* 0x00000780ff057424 */ /* 0x000fca00078e00ff */
[----:B-1----:R-:W-:-:S05]  /*04a0*/  LOP3.LUT R0, R0, 0x300, R5, 0xd8, !PT ;  /* 0x0000030000007812 */ /* 0x002fca00078ed805 */
[----:B------:R3:W-:Y:S02]  /*04b0*/  STS [UR24+0x8], R0 ;  /* 0x00000800ff007988 */ /* 0x0007e40008000818 */
.L_x_8:
[----:B------:R-:W-:Y:S05]  /*04c0*/  @P2 BRA `(.L_x_10) ;  /* 0x0000000000282947 */ /* 0x000fea0003800000 */
[----:B-1234-:R-:W1:Y:S02]  /*04d0*/  LDS R0, [UR24+0x8] ;  /* 0x00000818ff007984 */ /* 0x01ee640008000800 */
[----:B-1----:R-:W-:-:S05]  /*04e0*/  LOP3.LUT R0, R0, 0x1800, RZ, 0xb8, !PT ;  /* 0x0000180000007812 */ /* 0x002fca00078eb8ff */
[----:B------:R2:W-:Y:S02]  /*04f0*/  STS [UR24+0x8], R0 ;  /* 0x00000800ff007988 */ /* 0x0005e40008000818 */
.L_x_9:
[----:B------:R-:W-:Y:S05]  /*0500*/  @P2 BREAK B0 ;  /* 0x0000000000002942 */ /* 0x000fea0003800000 */
[----:B------:R-:W-:Y:S05]  /*0510*/  @P2 BRA `(.L_x_11) ;  /* 0x0000000000242947 */ /* 0x000fea0003800000 */
[----:B------:R-:W3:Y:S01]  /*0520*/  LDS R5, [UR24+0x8] ;  /* 0x00000818ff057984 */ /* 0x000ee20008000800 */
[----:B-12---:R-:W-:-:S05]  /*0530*/  IMAD.MOV.U32 R0, RZ, RZ, 0x6000 ;  /* 0x00006000ff007424 */ /* 0x006fca00078e00ff */
[----:B---3--:R-:W-:-:S04]  /*0540*/  LOP3.LUT R0, R5, 0x4000, R0, 0xd8, !PT ;  /* 0x0000400005007812 */ /* 0x008fc800078ed800 */
[----:B------:R-:W-:-:S05]  /*0550*/  LOP3.LUT R0, R0, 0x400000, RZ, 0xb8, !PT ;  /* 0x0040000000007812 */ /* 0x000fca00078eb8ff */
[----:B------:R1:W-:Y:S02]  /*0560*/  STS [UR24+0x8], R0 ;  /* 0x00000800ff007988 */ /* 0x0003e40008000818 */
.L_x_10:
[----:B------:R-:W-:Y:S05]  /*0570*/  BSYNC B0 ;  /* 0x0000000000007941 */ /* 0x000fea0003800000 */
.L_x_7:
[----:B-1234-:R-:W1:Y:S02]  /*0580*/  @!P2 LDS R0, [UR24+0x8] ;  /* 0x00000818ff00a984 */ /* 0x01ee640008000800 */
[----:B-1----:R-:W-:-:S05]  /*0590*/  @!P2 LOP3.LUT R0, R0, 0x8000, RZ, 0xb8, !PT ;  /* 0x000080000000a812 */ /* 0x002fca00078eb8ff */
[----:B------:R3:W-:Y:S02]  /*05a0*/  @!P2 STS [UR24+0x8], R0 ;  /* 0x00000800ff00a988 */ /* 0x0007e40008000818 */
.L_x_11:
[----:B------:R-:W-:Y:S05]  /*05b0*/  BSYNC B1 ;  /* 0x0000000000017941 */ /* 0x000fea0003800000 */
.L_x_6:
[----:B------:R-:W-:Y:S05]  /*05c0*/  WARPSYNC.ALL ;  /* 0x0000000000007948 */ /* 0x000fea0003800000 */
[----:B------:R-:W-:Y:S05]  /*05d0*/  @P0 BRA `(.L_x_12) ;  /* 0x0000000000280947 */ /* 0x000fea0003800000 */
[----:B-123--:R-:W1:Y:S01]  /*05e0*/  S2R R0, SR_LANEID ;  /* 0x0000000000007919 */ /* 0x00ee620000000000 */
[----:B------:R-:W-:Y:S05]  /*05f0*/  WARPSYNC.ALL ;  /* 0x0000000000007948 */ /* 0x000fea0003800000 */
[----:B-1----:R-:W-:-:S05]  /*0600*/  IMAD.SHL.U32 R0, R0, 0x4, RZ ;  /* 0x0000000400007824 */ /* 0x002fca00078e00ff */
[----:B------:R-:W1:Y:S01]  /*0610*/  LDS R7, [R0+UR24] ;  /* 0x0000001800077984 */ /* 0x000e620008000800 */
[----:B------:R-:W-:-:S05]  /*0620*/  IADD3 R4, P1, R0, UR26, RZ ;  /* 0x0000001a00047c10 */ /* 0x000fca000ff3e0ff */
[----:B------:R-:W-:-:S05]  /*0630*/  IMAD.X R5, RZ, RZ, UR27, P1 ;  /* 0x0000001bff057e24 */ /* 0x000fca00088e06ff */
[----:B-1----:R4:W5:Y:S01]  /*0640*/  ATOMG.E.EXCH.STRONG.GPU PT, RZ, [R4], R7 ;  /* 0x0000000704ff73a8 */ /* 0x00296200041ee100 */
[----:B------:R-:W-:-:S04]  /*0650*/  DEPBAR {5,4,3,2,1,0} ;  /* 0x0000003f0000791a */ /* 0x000fc80000000000 */
[----:B------:R4:W-:Y:S01]  /*0660*/  UTMACCTL.IV [UR26] ;  /* 0x000000001a0079b9 */ /* 0x0009e20008000000 */
[----:B------:R-:W-:Y:S01]  /*0670*/  NOP ;  /* 0x0000000000007918 */ /* 0x000fe20000000000 */
.L_x_12:
[----:B------:R-:W-:Y:S05]  /*0680*/  @P0 BRA `(.L_x_13) ;  /* 0x00000000000c0947 */ /* 0x000fea0003800000 */
[----:B------:R0:W-:Y:S01]  /*0690*/  UTMACMDFLUSH ;  /* 0x00000000000079b7 */ /* 0x0001e20000000000 */
[----:B------:R-:W-:Y:S05]  /*06a0*/  @P0 BRA `(.L_x_13) ;  /* 0x0000000000040947 */ /* 0x000fea0003800000 */
[----:B------:R-:W-:-:S04]  /*06b0*/  DEPBAR.LE SB0, 0x0 ;  /* 0x000080000000791a */ /* 0x000fc80000000000 */
.L_x_13:
[----:B------:R-:W-:Y:S05]  /*06c0*/  WARPSYNC.ALL ;  /* 0x0000000000007948 */ /* 0x000fea0003800000 */
[----:B-----5:R-:W-:Y:S06]  /*06d0*/  BAR.SYNC.DEFER_BLOCKING 0x0 ;  /* 0x0000000000007b1d */ /* 0x020fec0000010000 */
[----:B------:R-:W-:Y:S02]  /*06e0*/  BSSY B1, `(.L_x_14) ;  /* 0x000000b000017945 */ /* 0x000fe40003800000 */
[----:B------:R-:W-:Y:S06]  /*06f0*/  BAR.SYNC.DEFER_BLOCKING 0x0 ;  /* 0x0000000000007b1d */ /* 0x000fec0000010000 */
[----:B------:R1:W-:Y:S01]  /*0700*/  @!P0 STS [R12], RZ ;  /* 0x000000ff0c008388 */ /* 0x0003e20000000800 */
[----:B------:R-:W-:Y:S01]  /*0710*/  NOP ;  /* 0x0000000000007918 */ /* 0x000fe20000000000 */
[----:B------:R-:W-:Y:S05]  /*0720*/  @P2 BRA `(.L_x_15) ;  /* 0x0000000000182947 */ /* 0x000fea0003800000 */
[----:B-123--:R-:W1:Y:S01]  /*0730*/  LDS R0, [UR24+0x8] ;  /* 0x00000818ff007984 */ /* 0x00ee620008000800 */
[----:B------:R-:W2:Y:S01]  /*0740*/  LDC.64 R10, c[0x0][0x218] ;  /* 0x00008600ff0a7b82 */ /* 0x000ea20000000a00 */
[----:B----4-:R-:W-:Y:S02]  /*0750*/  IMAD.MOV.U32 R5, RZ, RZ, 0x70 ;  /* 0x00000070ff057424 */ /* 0x010fe400078e00ff */
[----:B--2---:R2:W-:Y:S03]  /*0760*/  STS.64 [UR24], R10 ;  /* 0x0000000aff007988 */ /* 0x0045e60008000a18 */
[----:B-1----:R-:W-:-:S05]  /*0770*/  LOP3.LUT R0, R0, 0x10, R5, 0xd8, !PT ;  /* 0x0000001000007812 */ /* 0x002fca00078ed805 */
[----:B------:R2:W-:Y:S02]  /*0780*/  STS [UR24+0x8], R0 ;  /* 0x00000800ff007988 */ /* 0x0005e40008000818 */
.L_x_15:
[----:B----4-:R-:W-:Y:S05]  /*0790*/  BSYNC B1 ;  /* 0x0000000000017941 */ /* 0x010fea0003800000 */
.L_x_14:
[----:B------:R-:W-:Y:S04]  /*07a0*/  BSSY B2, `(.L_x_16) ;  /* 0x000000f000027945 */ /* 0x000fe80003800000 */
[----:B------:R-:W-:Y:S04]  /*07b0*/  BSSY B1, `(.L_x_17) ;  /* 0x000000c000017945 */ /* 0x000fe80003800000 */
[----:B------:R-:W-:Y:S05]  /*07c0*/  @P2 BRA `(.L_x_18) ;  /* 0x0000000000282947 */ /* 0x000fea0003800000 */
[----:B-123--:R-:W1:Y:S01]  /*07d0*/  LDS R0, [UR24+0x34] ;  /* 0x00003418ff007984 */ /* 0x00ee620008000800 */
[----:B------:R-:W-:Y:S01]  /*07e0*/  IMAD.MOV.U32 R5, RZ, RZ, 0x1f000000 ;  /* 0x1f000000ff057424 */ /* 0x000fe200078e00ff */
[----:B------:R-:W-:Y:S05]  /*07f0*/  @P2 BREAK B1 ;  /* 0x0000000000012942 */ /* 0x000fea0003800000 */
[----:B-1----:R-:W-:-:S05]  /*0800*/  LOP3.LUT R0, R0, 0xff000000, R5, 0xb8, !PT ;  /* 0xff00000000007812 */ /* 0x002fca00078eb805 */
[----:B------:R1:W-:Y:S01]  /*0810*/  STS [UR24+0x34], R0 ;  /* 0x00003400ff007988 */ /* 0x0003e20008000818 */
[----:B------:R-:W-:Y:S05]  /*0820*/  @P2 BRA `(.L_x_19) ;  /* 0x0000000000182947 */ /* 0x000fea0003800000 */
[----:B-1----:R-:W1:Y:S01]  /*0830*/  LDS R0, [UR24+0x38] ;  /* 0x00003818ff007984 */ /* 0x002e620008000800 */
[----:B------:R-:W-:-:S05]  /*0840*/  IMAD.MOV.U32 R5, RZ, RZ, 0xff ;  /* 0x000000ffff057424 */ /* 0x000fca00078e00ff */
[----:B-1----:R-:W-:-:S05]  /*0850*/  LOP3.LUT R0, R0, 0xff, R5, 0xb8, !PT ;  /* 0x000000ff00007812 */ /* 0x002fca00078eb805 */
[----:B------:R4:W-:Y:S02]  /*0860*/  STS [UR24+0x38], R0 ;  /* 0x00003800ff007988 */ /* 0x0009e40008000818 */
.L_x_18:
[----:B------:R-:W-:Y:S05]  /*0870*/  BSYNC B1 ;  /* 0x0000000000017941 */ /* 0x000fea0003800000 */
.L_x_17:
[----:B------:R1:W-:Y:S02]  /*0880*/  @!P2 STS [UR24+0x20], R9 ;  /* 0x00002009ff00a988 */ /* 0x0003e40008000818 */
.L_x_19:
[----:B------:R-:W-:Y:S05]  /*0890*/  BSYNC B2 ;  /* 0x0000000000027941 */ /* 0x000fea0003800000 */
.L_x_16:
[----:B------:R-:W-:Y:S05]  /*08a0*/  WARPSYNC.ALL ;  /* 0x0000000000007948 */ /* 0x000fea0003800000 */
[----:B-1234-:R-:W1:Y:S01]  /*08b0*/  LDC R0, c[0x0][0x22c] ;  /* 0x00008b00ff007b82 */ /* 0x01ee620000000800 */
[----:B------:R-:W-:Y:S01]  /*08c0*/  BSSY B2, `(.L_x_20) ;  /* 0x0000010000027945 */ /* 0x000fe20003800000 */
[----:B-1----:R-:W-:-:S05]  /*08d0*/  VIADD R0, R0, 0xffffffff ;  /* 0xffffffff00007836 */ /* 0x002fca0000000000 */
[----:B------:R1:W-:Y:S01]  /*08e0*/  @!P2 STS [UR24+0x24], R0 ;  /* 0x00002400ff00a988 */ /* 0x0003e20008000818 */
[----:B------:R-:W-:Y:S05]  /*08f0*/  @P2 BRA `(.L_x_21) ;  /* 0x0000000000302947 */ /* 0x000fea0003800000 */
[----:B------:R-:W2:Y:S01]  /*0900*/  LDS R5, [UR24+0x34] ;  /* 0x00003418ff057984 */ /* 0x000ea20008000800 */
[----:B------:R-:W3:Y:S03]  /*0910*/  LDC.64 R10, c[0x0][0x240] ;  /* 0x00009000ff0a7b82 */ /* 0x000ee60000000a00 */
[----:B------:R-:W4:Y:S01]  /*0920*/  LDS R4, [UR24+0x1c] ;  /* 0x00001c18ff047984 */ /* 0x000f220008000800 */
[C---:B---3--:R-:W-:Y:S01]  /*0930*/  SHF.L.U64.HI R8, R10.reuse, 0x1, R11 ;  /* 0x000000010a087819 */ /* 0x048fe2000001020b */
[----:B------:R-:W-:-:S03]  /*0940*/  IMAD.SHL.U32 R7, R10, 0x2, RZ ;  /* 0x000000020a077824 */ /* 0x000fc600078e00ff */
[--C-:B------:R-:W-:Y:S02]  /*0950*/  SHF.R.U32.HI R9, RZ, 0x4, R8.reuse ;  /* 0x00000004ff097819 */ /* 0x100fe40000011608 */
[----:B------:R-:W-:-:S05]  /*0960*/  SHF.R.U64 R7, R7, 0x4, R8 ;  /* 0x0000000407077819 */ /* 0x000fca0000001208 */
[----:B------:R3:W-:Y:S01]  /*0970*/  STS [UR24+0xc], R7 ;  /* 0x00000c07ff007988 */ /* 0x0007e20008000818 */
[----:B--2---:R-:W-:Y:S02]  /*0980*/  LOP3.LUT R5, R5, 0x7, RZ, 0xb8, !PT ;  /* 0x0000000705057812 */ /* 0x004fe400078eb8ff */
[----:B----4-:R-:W-:-:S03]  /*0990*/  LOP3.LUT R4, R4, 0xf, R9, 0xb8, !PT ;  /* 0x0000000f04047812 */ /* 0x010fc600078eb809 */
[----:B------:R3:W-:Y:S04]  /*09a0*/  STS [UR24+0x34], R5 ;  /* 0x00003405ff007988 */ /* 0x0007e80008000818 */
[----:B------:R3:W-:Y:S02]  /*09b0*/  STS [UR24+0x1c], R4 ;  /* 0x00001c04ff007988 */ /* 0x0007e40008000818 */
.L_x_21:
[----:B------:R-:W-:Y:S05]  /*09c0*/  BSYNC B2 ;  /* 0x0000000000027941 */ /* 0x000fea0003800000 */
.L_x_20:
[----:B------:R-:W-:Y:S04]  /*09d0*/  BSSY B3, `(.L_x_22) ;  /* 0x000001a000037945 */ /* 0x000fe80003800000 */
[----:B------:R-:W-:Y:S04]  /*09e0*/  BSSY B2, `(.L_x_23) ;  /* 0x0000015000027945 */ /* 0x000fe80003800000 */
[----:B------:R-:W-:Y:S05]  /*09f0*/  @P2 BRA `(.L_x_24) ;  /* 0x0000000000202947 */ /* 0x000fea0003800000 */
[----:B---3--:R-:W2:Y:S02]  /*0a00*/  LDS R4, [UR24+0x34] ;  /* 0x00003418ff047984 */ /* 0x008ea40008000800 */
[----:B--2---:R-:W-:-:S05]  /*0a10*/  LOP3.LUT R4, R4, 0x38, RZ, 0xb8, !PT ;  /* 0x0000003804047812 */ /* 0x004fca00078eb8ff */
[----:B------:R2:W-:Y:S01]  /*0a20*/  STS [UR24+0x34], R4 ;  /* 0x00003404ff007988 */ /* 0x0005e20008000818 */
[----:B------:R-:W-:Y:S05]  /*0a30*/  @P2 BRA `(.L_x_25) ;  /* 0x0000000000202947 */ /* 0x000fea0003800000 */
[----:B--2---:R-:W2:Y:S01]  /*0a40*/  LDS R4, [UR24+0x8] ;  /* 0x00000818ff047984 */ /* 0x004ea20008000800 */
[----:B------:R-:W-:-:S05]  /*0a50*/  IMAD.MOV.U32 R5, RZ, RZ, 0x780 ;  /* 0x00000780ff057424 */ /* 0x000fca00078e00ff */
[----:B--2---:R-:W-:-:S05]  /*0a60*/  LOP3.LUT R4, R4, 0x300, R5, 0xd8, !PT ;  /* 0x0000030004047812 */ /* 0x004fca00078ed805 */
[----:B------:R2:W-:Y:S02]  /*0a70*/  STS [UR24+0x8], R4 ;  /* 0x00000804ff007988 */ /* 0x0005e40008000818 */
.L_x_24:
[----:B------:R-:W-:Y:S05]  /*0a80*/  @P2 BRA `(.L_x_26) ;  /* 0x0000000000282947 */ /* 0x000fea0003800000 */
[----:B--23--:R-:W2:Y:S02]  /*0a90*/  LDS R4, [UR24+0x8] ;  /* 0x00000818ff047984 */ /* 0x00cea40008000800 */
[----:B--2---:R-:W-:-:S05]  /*0aa0*/  LOP3.LUT R4, R4, 0x1800, RZ, 0xb8, !PT ;  /* 0x0000180004047812 */ /* 0x004fca00078eb8ff */
[----:B------:R3:W-:Y:S02]  /*0ab0*/  STS [UR24+0x8], R4 ;  /* 0x00000804ff007988 */ /* 0x0007e40008000818 */
.L_x_25:
[----:B------:R-:W-:Y:S05]  /*0ac0*/  @P2 BREAK B2 ;  /* 0x0000000000022942 */ /* 0x000fea0003800000 */
[----:B------:R-:W-:Y:S05]  /*0ad0*/  @P2 BRA `(.L_x_27) ;  /* 0x0000000000242947 */ /* 0x000fea0003800000 */
[----:B--23--:R-:W2:Y:S01]  /*0ae0*/  LDS R4, [UR24+0x8] ;  /* 0x00000818ff047984 */ /* 0x00cea20008000800 */
[----:B------:R-:W-:-:S05]  /*0af0*/  IMAD.MOV.U32 R5, RZ, RZ, 0x6000 ;  /* 0x00006000ff057424 */ /* 0x000fca00078e00ff */
[----:B--2---:R-:W-:-:S04]  /*0b00*/  LOP3.LUT R4, R4, 0x4000, R5, 0xd8, !PT ;  /* 0x0000400004047812 */ /* 0x004fc800078ed805 */
[----:B------:R-:W-:-:S05]  /*0b10*/  LOP3.LUT R4, R4, 0x400000, RZ, 0xb8, !PT ;  /* 0x0040000004047812 */ /* 0x000fca00078eb8ff */
[----:B------:R4:W-:Y:S02]  /*0b20*/  STS [UR24+0x8], R4 ;  /* 0x00000804ff007988 */ /* 0x0009e40008000818 */
.L_x_26:
[----:B------:R-:W-:Y:S05]  /*0b30*/  BSYNC B2 ;  /* 0x0000000000027941 */ /* 0x000fea0003800000 */
.L_x_23:
[----:B--234-:R-:W2:Y:S02]  /*0b40*/  @!P2 LDS R4, [UR24+0x8] ;  /* 0x00000818ff04a984 */ /* 0x01cea40008000800 */
[----:B--2---:R-:W-:-:S05]  /*0b50*/  @!P2 LOP3.LUT R4, R4, 0x8000, RZ, 0xb8, !PT ;  /* 0x000080000404a812 */ /* 0x004fca00078eb8ff */
[----:B------:R4:W-:Y:S02]  /*0b60*/  @!P2 STS [UR24+0x8], R4 ;  /* 0x00000804ff00a988 */ /* 0x0009e40008000818 */
.L_x_27:
[----:B------:R-:W-:Y:S05]  /*0b70*/  BSYNC B3 ;  /* 0x0000000000037941 */ /* 0x000fea0003800000 */
.L_x_22:
[----:B------:R-:W-:Y:S05]  /*0b80*/  WARPSYNC.ALL ;  /* 0x0000000000007948 */ /* 0x000fea0003800000 */
[----:B------:R-:W-:-:S04]  /*0b90*/  UIADD3 UR29, UR5, 0x80, URZ ;  /* 0x00000080051d7890 */ /* 0x000fc8000fffe03f */
[----:B------:R-:W-:-:S04]  /*0ba0*/  UIADD3 UR28, UP0, UR29, UR30, URZ ;  /* 0x0000001e1d1c7290 */ /* 0x000fc8000ff1e03f */
[----:B------:R-:W-:Y:S01]  /*0bb0*/  ULEA.HI.X.SX32 UR29, UR29, UR31, 0x1, UP0 ;  /* 0x0000001f1d1d7291 */ /* 0x000fe200080f0e3f */
[----:B------:R-:W-:Y:S11]  /*0bc0*/  @P0 BRA `(.L_x_28) ;  /* 0x0000000000280947 */ /* 0x000ff60003800000 */
[----:B--234-:R-:W2:Y:S01]  /*0bd0*/  S2R R4, SR_LANEID ;  /* 0x0000000000047919 */ /* 0x01cea20000000000 */
[----:B------:R-:W-:Y:S05]  /*0be0*/  WARPSYNC.ALL ;  /* 0x0000000000007948 */ /* 0x000fea0003800000 */
[----:B--2---:R-:W-:-:S05]  /*0bf0*/  IMAD.SHL.U32 R8, R4, 0x4, RZ ;  /* 0x0000000404087824 */ /* 0x004fca00078e00ff */
[----:B------:R-:W2:Y:S01]  /*0c00*/  LDS R7, [R8+UR24] ;  /* 0x0000001808077984 */ /* 0x000ea20008000800 */
[----:B------:R-:W-:-:S05]  /*0c10*/  IADD3 R4, P1, R8, UR28, RZ ;  /* 0x0000001c08047c10 */ /* 0x000fca000ff3e0ff */
[----:B------:R-:W-:-:S05]  /*0c20*/  IMAD.X R5, RZ, RZ, UR29, P1 ;  /* 0x0000001dff057e24 */ /* 0x000fca00088e06ff */
[----:B--2---:R2:W5:Y:S01]  /*0c30*/  ATOMG.E.EXCH.STRONG.GPU PT, RZ, [R4], R7 ;  /* 0x0000000704ff73a8 */ /* 0x00456200041ee100 */
[----:B------:R-:W-:-:S04]  /*0c40*/  DEPBAR {5,4,3,2,1,0} ;  /* 0x0000003f0000791a */ /* 0x000fc80000000000 */
[----:B------:R2:W-:Y:S01]  /*0c50*/  UTMACCTL.IV [UR28] ;  /* 0x000000001c0079b9 */ /* 0x0005e20008000000 */
[----:B------:R-:W-:Y:S01]  /*0c60*/  NOP ;  /* 0x0000000000007918 */ /* 0x000fe20000000000 */
.L_x_28:
[----:B------:R-:W-:Y:S05]  /*0c70*/  @P0 BRA `(.L_x_29) ;  /* 0x00000000000c0947 */ /* 0x000fea0003800000 */
[----:B------:R0:W-:Y:S01]  /*0c80*/  UTMACMDFLUSH ;  /* 0x00000000000079b7 */ /* 0x0001e20000000000 */
[----:B------:R-:W-:Y:S05]  /*0c90*/  @P0 BRA `(.L_x_29) ;  /* 0x0000000000040947 */ /* 0x000fea0003800000 */
[----:B------:R-:W-:-:S04]  /*0ca0*/  DEPBAR.LE SB0, 0x0 ;  /* 0x000080000000791a */ /* 0x000fc80000000000 */
.L_x_29:
[----:B------:R-:W-:Y:S05]  /*0cb0*/  WARPSYNC.ALL ;  /* 0x0000000000007948 */ /* 0x000fea0003800000 */
[----:B-----5:R-:W-:Y:S06]  /*0cc0*/  BAR.SYNC.DEFER_BLOCKING 0x0 ;  /* 0x0000000000007b1d */ /* 0x020fec0000010000 */
[----:B------:R-:W-:Y:S02]  /*0cd0*/  BSSY B3, `(.L_x_30) ;  /* 0x000000b000037945 */ /* 0x000fe40003800000 */
[----:B------:R-:W-:Y:S06]  /*0ce0*/  BAR.SYNC.DEFER_BLOCKING 0x0 ;  /* 0x0000000000007b1d */ /* 0x000fec0000010000 */
[----:B------:R1:W-:Y:S01]  /*0cf0*/  @!P0 STS [R12], RZ ;  /* 0x000000ff0c008388 */ /* 0x0003e20000000800 */
[----:B------:R-:W-:Y:S01]  /*0d00*/  NOP ;  /* 0x0000000000007918 */ /* 0x000fe20000000000 */
[----:B------:R-:W-:Y:S05]  /*0d10*/  @P2 BRA `(.L_x_31) ;  /* 0x0000000000182947 */ /* 0x000fea0003800000 */
[----:B--234-:R-:W2:Y:S01]  /*0d20*/  LDS R4, [UR24+0x8] ;  /* 0x00000818ff047984 */ /* 0x01cea20008000800 */
[----:B------:R-:W3:Y:S01]  /*0d30*/  LDC.64 R8, c[0x0][0x220] ;  /* 0x00008800ff087b82 */ /* 0x000ee20000000a00 */
[----:B------:R-:W-:Y:S02]  /*0d40*/  IMAD.MOV.U32 R5, RZ, RZ, 0x70 ;  /* 0x00000070ff057424 */ /* 0x000fe400078e00ff */
[----:B---3--:R3:W-:Y:S03]  /*0d50*/  STS.64 [UR24], R8 ;  /* 0x00000008ff007988 */ /* 0x0087e60008000a18 */
[----:B--2---:R-:W-:-:S05]  /*0d60*/  LOP3.LUT R4, R4, 0x10, R5, 0xd8, !PT ;  /* 0x0000001004047812 */ /* 0x004fca00078ed805 */
[----:B------:R3:W-:Y:S02]  /*0d70*/  STS [UR24+0x8], R4 ;  /* 0x00000804ff007988 */ /* 0x0007e40008000818 */
.L_x_31:
[----:B--2---:R-:W-:Y:S05]  /*0d80*/  BSYNC B3 ;  /* 0x0000000000037941 */ /* 0x004fea0003800000 */
.L_x_30:
[----:B------:R-:W-:Y:S04]  /*0d90*/  BSSY B4, `(.L_x_32) ;  /* 0x0000011000047945 */ /* 0x000fe80003800000 */
[----:B------:R-:W-:Y:S04]  /*0da0*/  BSSY B3, `(.L_x_33) ;  /* 0x000000e000037945 */ /* 0x000fe80003800000 */
[----:B------:R-:W-:Y:S05]  /*0db0*/  @P2 BRA `(.L_x_34) ;  /* 0x0000000000242947 */ /* 0x000fea0003800000 */
[----:B---34-:R-:W2:Y:S01]  /*0dc0*/  LDS R4, [UR24+0x34] ;  /* 0x00003418ff047984 */ /* 0x018ea20008000800 */
[----:B------:R-:W-:-:S05]  /*0dd0*/  IMAD.MOV.U32 R5, RZ, RZ, 0x3f000000 ;  /* 0x3f000000ff057424 */ /* 0x000fca00078e00ff */
[----:B--2---:R-:W-:-:S05]  /*0de0*/  LOP3.LUT R4, R4, 0xff000000, R5, 0xb8, !PT ;  /* 0xff00000004047812 */ /* 0x004fca00078eb805 */
[----:B------:R2:W-:Y:S01]  /*0df0*/  STS [UR24+0x34], R4 ;  /* 0x00003404ff007988 */ /* 0x0005e20008000818 */
[----:B------:R-:W-:Y:S05]  /*0e00*/  @P2 BRA `(.L_x_35) ;  /* 0x00000000001c2947 */ /* 0x000fea0003800000 */
[----:B--2---:R-:W2:Y:S01]  /*0e10*/  LDS R4, [UR24+0x38] ;  /* 0x00003818ff047984 */ /* 0x004ea20008000800 */
[----:B------:R-:W-:-:S05]  /*0e20*/  IMAD.MOV.U32 R5, RZ, RZ, 0xff ;  /* 0x000000ffff057424 */ /* 0x000fca00078e00ff */
[----:B--2---:R-:W-:-:S05]  /*0e30*/  LOP3.LUT R4, R4, 0xff, R5, 0xb8, !PT ;  /* 0x000000ff04047812 */ /* 0x004fca00078eb805 */
[----:B------:R2:W-:Y:S02]  /*0e40*/  STS [UR24+0x38], R4 ;  /* 0x00003804ff007988 */ /* 0x0005e40008000818 */
.L_x_34:
[----:B------:R-:W-:Y:S05]  /*0e50*/  @P2 BREAK B3 ;  /* 0x0000000000032942 */ /* 0x000fea0003800000 */
[----:B------:R-:W-:Y:S05]  /*0e60*/  @P2 BRA `(.L_x_36) ;  /* 0x00000000000c2947 */ /* 0x000fea0003800000 */
[----:B------:R1:W-:Y:S02]  /*0e70*/  STS [UR24+0x20], R0 ;  /* 0x00002000ff007988 */ /* 0x0003e40008000818 */
.L_x_35:
[----:B------:R-:W-:Y:S05]  /*0e80*/  BSYNC B3 ;  /* 0x0000000000037941 */ /* 0x000fea0003800000 */
.L_x_33:
[----:B------:R1:W-:Y:S02]  /*0e90*/  @!P2 STS [UR24+0x24], R6 ;  /* 0x00002406ff00a988 */ /* 0x0003e40008000818 */
.L_x_36:
[----:B------:R-:W-:Y:S05]  /*0ea0*/  BSYNC B4 ;  /* 0x0000000000047941 */ /* 0x000fea0003800000 */
.L_x_32:
[----:B------:R-:W-:Y:S05]  /*0eb0*/  WARPSYNC.ALL ;  /* 0x0000000000007948 */ /* 0x000fea0003800000 */
[----:B------:R-:W-:Y:S04]  /*0ec0*/  BSSY B4, `(.L_x_37) ;  /* 0x000000e000047945 */ /* 0x000fe80003800000 */
[----:B------:R-:W-:Y:S05]  /*0ed0*/  @P2 BRA `(.L_x_38) ;  /* 0x0000000000302947 */ /* 0x000fea0003800000 */
[----:B--234-:R-:W2:Y:S01]  /*0ee0*/  LDS R4, [UR24+0x34] ;  /* 0x00003418ff047984 */ /* 0x01cea20008000800 */
[----:B------:R-:W3:Y:S03]  /*0ef0*/  LDC.64 R8, c[0x0][0x248] ;  /* 0x00009200ff087b82 */ /* 0x000ee60000000a00 */
[----:B-1----:R-:W1:Y:S01]  /*0f00*/  LDS R0, [UR24+0x1c] ;  /* 0x00001c18ff007984 */ /* 0x002e620008000800 */
[C---:B---3--:R-:W-:Y:S01]  /*0f10*/  SHF.L.U64.HI R6, R8.reuse, 0x1, R9 ;  /* 0x0000000108067819 */ /* 0x048fe20000010209 */
[----:B------:R-:W-:-:S03]  /*0f20*/  IMAD.SHL.U32 R5, R8, 0x2, RZ ;  /* 0x0000000208057824 */ /* 0x000fc600078e00ff */
[--C-:B------:R-:W-:Y:S02]  /*0f30*/  SHF.R.U32.HI R7, RZ, 0x4, R6.reuse ;  /* 0x00000004ff077819 */ /* 0x100fe40000011606 */
[----:B------:R-:W-:-:S05]  /*0f40*/  SHF.R.U64 R5, R5, 0x4, R6 ;  /* 0x0000000405057819 */ /* 0x000fca0000001206 */
[----:B------:R3:W-:Y:S01]  /*0f50*/  STS [UR24+0xc], R5 ;  /* 0x00000c05ff007988 */ /* 0x0007e20008000818 */
[----:B--2---:R-:W-:Y:S02]  /*0f60*/  LOP3.LUT R4, R4, 0x7, RZ, 0xb8, !PT ;  /* 0x0000000704047812 */ /* 0x004fe400078eb8ff */
[----:B-1----:R-:W-:-:S03]  /*0f70*/  LOP3.LUT R0, R0, 0xf, R7, 0xb8, !PT ;  /* 0x0000000f00007812 */ /* 0x002fc600078eb807 */
[----:B------:R3:W-:Y:S04]  /*0f80*/  STS [UR24+0x34], R4 ;  /* 0x00003404ff007988 */ /* 0x0007e80008000818 */
[----:B------:R3:W-:Y:S02]  /*0f90*/  STS [UR24+0x1c], R0 ;  /* 0x00001c00ff007988 */ /* 0x0007e40008000818 */
.L_x_38:
[----:B------:R-:W-:Y:S05]  /*0fa0*/  BSYNC B4 ;  /* 0x0000000000047941 */ /* 0x000fea0003800000 */
.L_x_37:
[----:B------:R-:W-:Y:S04]  /*0fb0*/  BSSY B4, `(.L_x_39) ;  /* 0x000001a000047945 */ /* 0x000fe80003800000 */
[----:B------:R-:W-:Y:S04]  /*0fc0*/  BSSY B5, `(.L_x_40) ;  /* 0x0000015000057945 */ /* 0x000fe80003800000 */
[----:B------:R-:W-:Y:S05]  /*0fd0*/  @P2 BRA `(.L_x_41) ;  /* 0x0000000000202947 */ /* 0x000fea0003800000 */
[----:B-1-3--:R-:W1:Y:S02]  /*0fe0*/  LDS R0, [UR24+0x34] ;  /* 0x00003418ff007984 */ /* 0x00ae640008000800 */
[----:B-1----:R-:W-:-:S05]  /*0ff0*/  LOP3.LUT R0, R0, 0x38, RZ, 0xb8, !PT ;  /* 0x0000003800007812 */ /* 0x002fca00078eb8ff */
[----:B------:R1:W-:Y:S01]  /*1000*/  STS [UR24+0x34], R0 ;  /* 0x00003400ff007988 */ /* 0x0003e20008000818 */
[----:B------:R-:W-:Y:S05]  /*1010*/  @P2 BRA `(.L_x_42) ;  /* 0x0000000000202947 */ /* 0x000fea0003800000 */
[----:B-1----:R-:W1:Y:S01]  /*1020*/  LDS R0, [UR24+0x8] ;  /* 0x00000818ff007984 */ /* 0x002e620008000800 */
[----:B------:R-:W-:-:S05]  /*1030*/  IMAD.MOV.U32 R5, RZ, RZ, 0x780 ;  /* 0x00000780ff057424 */ /* 0x000fca00078e00ff */
[----:B-1----:R-:W-:-:S05]  /*1040*/  LOP3.LUT R0, R0, 0x300, R5, 0xd8, !PT ;  /* 0x0000030000007812 */ /* 0x002fca00078ed805 */
[----:B------:R1:W-:Y:S02]  /*1050*/  STS [UR24+0x8], R0 ;  /* 0x00000800ff007988 */ /* 0x0003e40008000818 */
.L_x_41:
[----:B------:R-:W-:Y:S05]  /*1060*/  @P2 BRA `(.L_x_43) ;  /* 0x0000000000282947 */ /* 0x000fea0003800000 */
[----:B-1-3--:R-:W1:Y:S02]  /*1070*/  LDS R0, [UR24+0x8] ;  /* 0x00000818ff007984 */ /* 0x00ae640008000800 */
[----:B-1----:R-:W-:-:S05]  /*1080*/  LOP3.LUT R0, R0, 0x1800, RZ, 0xb8, !PT ;  /* 0x0000180000007812 */ /* 0x002fca00078eb8ff */
[----:B------:R3:W-:Y:S02]  /*1090*/  STS [UR24+0x8], R0 ;  /* 0x00000800ff007988 */ /* 0x0007e40008000818 */
.L_x_42:
[----:B------:R-:W-:Y:S05]  /*10a0*/  @P2 BREAK B5 ;  /* 0x0000000000052942 */ /* 0x000fea0003800000 */
[----:B------:R-:W-:Y:S05]  /*10b0*/  @P2 BRA `(.L_x_44) ;  /* 0x0000000000242947 */ /* 0x000fea0003800000 */
[----:B-1-3--:R-:W1:Y:S01]  /*10c0*/  LDS R0, [UR24+0x8] ;  /* 0x00000818ff007984 */ /* 0x00ae620008000800 */
[----:B------:R-:W-:-:S05]  /*10d0*/  IMAD.MOV.U32 R5, RZ, RZ, 0x6000 ;  /* 0x00006000ff057424 */ /* 0x000fca00078e00ff */
[----:B-1----:R-:W-:-:S04]  /*10e0*/  LOP3.LUT R0, R0, 0x6000, R5, 0xd8, !PT ;  /* 0x0000600000007812 */ /* 0x002fc800078ed805 */
[----:B------:R-:W-:-:S05]  /*10f0*/  LOP3.LUT R0, R0, 0x400000, RZ, 0xb8, !PT ;  /* 0x0040000000007812 */ /* 0x000fca00078eb8ff */
[----:B------:R1:W-:Y:S02]  /*1100*/  STS [UR24+0x8], R0 ;  /* 0x00000800ff007988 */ /* 0x0003e40008000818 */
.L_x_43:
[----:B------:R-:W-:Y:S05]  /*1110*/  BSYNC B5 ;  /* 0x0000000000057941 */ /* 0x000fea0003800000 */
.L_x_40:
[----:B-1-3--:R-:W1:Y:S02]  /*1120*/  @!P2 LDS R0, [UR24+0x8] ;  /* 0x00000818ff00a984 */ /* 0x00ae640008000800 */
[----:B-1----:R-:W-:-:S05]  /*1130*/  @!P2 LOP3.LUT R0, R0, 0x8000, RZ, 0xb8, !PT ;  /* 0x000080000000a812 */ /* 0x002fca00078eb8ff */
[----:B------:R1:W-:Y:S02]  /*1140*/  @!P2 STS [UR24+0x8], R0 ;  /* 0x00000800ff00a988 */ /* 0x0003e40008000818 */
.L_x_44:
[----:B------:R-:W-:Y:S05]  /*1150*/  BSYNC B4 ;  /* 0x0000000000047941 */ /* 0x000fea0003800000 */
.L_x_39:
[----:B------:R-:W-:Y:S05]  /*1160*/  WARPSYNC.ALL ;  /* 0x0000000000007948 */ /* 0x000fea0003800000 */
[----:B------:R1:W-:Y:S01]  /*1170*/  STL [R1], RZ ;  /* 0x000000ff01007387 */ /* 0x0003e20000100800 */
[----:B------:R-:W-:Y:S01]  /*1180*/  UIADD3 UR5, UR5, 0x100, URZ ;  /* 0x0000010005057890 */ /* 0x000fe2000fffe03f */
[----:B------:R-:W-:Y:S02]  /*1190*/  ISETP.GE.AND P1, PT, R13, 0x1, PT ;  /* 0x000000010d00780c */ /* 0x000fe40003f26270 */
[----:B------:R-:W-:Y:S01]  /*11a0*/  SHF.R.U32.HI R6, RZ, 0x5, R3 ;  /* 0x00000005ff067819 */ /* 0x000fe20000011603 */
[----:B------:R-:W-:-:S04]  /*11b0*/  UIADD3 UR30, UP0, UR5, UR30, URZ ;  /* 0x0000001e051e7290 */ /* 0x000fc8000ff1e03f */
[----:B------:R-:W-:Y:S01]  /*11c0*/  ULEA.HI.X.SX32 UR31, UR5, UR31, 0x1, UP0 ;  /* 0x0000001f051f7291 */ /* 0x000fe200080f0e3f */
[----:B-1----:R-:W-:Y:S11]  /*11d0*/  @P0 BRA `(.L_x_45) ;  /* 0x0000000000280947 */ /* 0x002ff60003800000 */
[----:B---3--:R-:W1:Y:S01]  /*11e0*/  S2R R0, SR_LANEID ;  /* 0x0000000000007919 */ /* 0x008e620000000000 */
[----:B------:R-:W-:Y:S05]  /*11f0*/  WARPSYNC.ALL ;  /* 0x0000000000007948 */ /* 0x000fea0003800000 */
[----:B-1----:R-:W-:-:S05]  /*1200*/  IMAD.SHL.U32 R0, R0, 0x4, RZ ;  /* 0x0000000400007824 */ /* 0x002fca00078e00ff */
[----:B------:R-:W1:Y:S01]  /*1210*/  LDS R7, [R0+UR24] ;  /* 0x0000001800077984 */ /* 0x000e620008000800 */
[----:B--2-4-:R-:W-:-:S05]  /*1220*/  IADD3 R4, P3, R0, UR30, RZ ;  /* 0x0000001e00047c10 */ /* 0x014fca000ff7e0ff */
[----:B------:R-:W-:-:S05]  /*1230*/  IMAD.X R5, RZ, RZ, UR31, P3 ;  /* 0x0000001fff057e24 */ /* 0x000fca00098e06ff */
[----:B-1----:R1:W5:Y:S01]  /*1240*/  ATOMG.E.EXCH.STRONG.GPU PT, RZ, [R4], R7 ;  /* 0x0000000704ff73a8 */ /* 0x00236200041ee100 */
[----:B------:R-:W-:-:S04]  /*1250*/  DEPBAR {5,4,3,2,1,0} ;  /* 0x0000003f0000791a */ /* 0x000fc80000000000 */
[----:B------:R1:W-:Y:S01]  /*1260*/  UTMACCTL.IV [UR30] ;  /* 0x000000001e0079b9 */ /* 0x0003e20008000000 */
[----:B------:R-:W-:Y:S01]  /*1270*/  NOP ;  /* 0x0000000000007918 */ /* 0x000fe20000000000 */
.L_x_45:
[----:B------:R-:W-:Y:S05]  /*1280*/  @P0 BRA `(.L_x_46) ;  /* 0x00000000000c0947 */ /* 0x000fea0003800000 */
[----:B------:R0:W-:Y:S01]  /*1290*/  UTMACMDFLUSH ;  /* 0x00000000000079b7 */ /* 0x0001e20000000000 */
[----:B------:R-:W-:Y:S05]  /*12a0*/  @P0 BRA `(.L_x_46) ;  /* 0x0000000000040947 */ /* 0x000fea0003800000 */
[----:B------:R-:W-:-:S04]  /*12b0*/  DEPBAR.LE SB0, 0x0 ;  /* 0x000080000000791a */ /* 0x000fc80000000000 */
.L_x_46:
[----:B------:R1:W-:Y:S01]  /*12c0*/  STL [R1+0x4], RZ ;  /* 0x000004ff01007387 */ /* 0x0003e20000100800 */
[----:B------:R-:W-:Y:S05]  /*12d0*/  WARPSYNC.ALL ;  /* 0x0000000000007948 */ /* 0x000fea0003800000 */
[----:B------:R1:W-:Y:S01]  /*12e0*/  STL [R1+0x8], RZ ;  /* 0x000008ff01007387 */ /* 0x0003e20000100800 */
[----:B-----5:R-:W-:Y:S01]  /*12f0*/  VOTEU.ALL UP0, P2 ;  /* 0x00000000003f7886 */ /* 0x020fe20001000000 */
[----:B------:R-:W-:Y:S01]  /*1300*/  UMOV UR6, 0x1 ;  /* 0x0000000100067882 */ /* 0x000fe20000000000 */
[----:B------:R-:W-:Y:S01]  /*1310*/  VOTEU.ALL UP1, P2 ;  /* 0x00000000003f7886 */ /* 0x000fe20001020000 */
[----:B------:R1:W-:Y:S01]  /*1320*/  STL [R1+0xc], RZ ;  /* 0x00000cff01007387 */ /* 0x0003e20000100800 */
[----:B------:R-:W-:Y:S01]  /*1330*/  R2UR UR25, R6 ;  /* 0x00000000061972ca */ /* 0x000fe200000e0000 */
[----:B------:R-:W-:-:S04]  /*1340*/  @!UP0 UIADD3 UR8, -UR6, 0x100000, URZ ;  /* 0x0010000006088890 */ /* 0x000fc8000fffe13f */
[----:B------:R-:W-:Y:S02]  /*1350*/  @!UP0 USHF.L.U32 UR9, UR8, 0xb, URZ ;  /* 0x0000000b08098899 */ /* 0x000fe4000800063f */
[----:B------:R-:W-:Y:S01]  /*1360*/  @!UP0 USHF.L.U32 UR8, UR8, 0x1, URZ ;  /* 0x0000000108088899 */ /* 0x000fe2000800063f */
[----:B------:R-:W-:Y:S01]  /*1370*/  CS2R R24, SRZ ;  /* 0x0000000000187805 */ /* 0x000fe2000001ff00 */
[----:B------:R1:W-:Y:S01]  /*1380*/  STL [R1+0x10], RZ ;  /* 0x000010ff01007387 */ /* 0x0003e20000100800 */
[----:B------:R-:W-:-:S04]  /*1390*/  @!UP0 UIADD3 UR6, -UR6, 0x100000, URZ ;  /* 0x0010000006068890 */ /* 0x000fc8000fffe13f */
[----:B------:R-:W-:Y:S02]  /*13a0*/  @!UP0 USHF.L.U32 UR7, UR6, 0xb, URZ ;  /* 0x0000000b06078899 */ /* 0x000fe4000800063f */
[----:B------:R-:W-:Y:S01]  /*13b0*/  @!UP0 USHF.L.U32 UR6, UR6, 0x1, URZ ;  /* 0x0000000106068899 */ /* 0x000fe2000800063f */
[----:B------:R-:W-:Y:S01]  /*13c0*/  CS2R R26, SRZ ;  /* 0x00000000001a7805 */ /* 0x000fe2000001ff00 */
[----:B------:R-:W-:Y:S01]  /*13d0*/  VOTEU.ALL UP0, P2 ;  /* 0x00000000003f7886 */ /* 0x000fe20001000000 */
[----:B------:R1:W-:Y:S01]  /*13e0*/  STL [R1+0x14], RZ ;  /* 0x000014ff01007387 */ /* 0x0003e20000100800 */
[----:B------:R-:W-:Y:S01]  /*13f0*/  USHF.L.U32 UR15, UR32, 0x8, URZ ;  /* 0x00000008200f7899 */ /* 0x000fe2000800063f */
[----:B------:R-:W-:Y:S01]  /*1400*/  CS2R R28, SRZ ;  /* 0x00000000001c7805 */ /* 0x000fe2000001ff00 */
[----:B------:R-:W-:Y:S01]  /*1410*/  USHF.L.U32 UR11, UR33, 0x8, URZ ;  /* 0x00000008210b7899 */ /* 0x000fe2000800063f */
[----:B------:R1:W-:Y:S01]  /*1420*/  STL [R1+0x18], RZ ;  /* 0x000018ff01007387 */ /* 0x0003e20000100800 */
[----:B------:R-:W-:-:S02]  /*1430*/  CS2R R30, SRZ ;  /* 0x00000000001e7805 */ /* 0x000fc4000001ff00 */
[----:B------:R-:W-:Y:S02]  /*1440*/  CS2R R32, SRZ ;  /* 0x0000000000207805 */ /* 0x000fe4000001ff00 */
[----:B------:R-:W-:Y:S01]  /*1450*/  CS2R R34, SRZ ;  /* 0x0000000000227805 */ /* 0x000fe2000001ff00 */
[----:B------:R1:W-:Y:S01]  /*1460*/  STL [R1+0x1c], RZ ;  /* 0x00001cff01007387 */ /* 0x0003e20000100800 */
[----:B------:R-:W-:Y:S02]  /*1470*/  CS2R R36, SRZ ;  /* 0x0000000000247805 */ /* 0x000fe4000001ff00 */
[----:B------:R-:W-:Y:S02]  /*1480*/  CS2R R38, SRZ ;  /* 0x0000000000267805 */ /* 0x000fe4000001ff00 */
[----:B------:R-:W-:Y:S01]  /*1490*/  CS2R R40, SRZ ;  /* 0x0000000000287805 */ /* 0x000fe2000001ff00 */
        /* <DEDUP_REMOVED lines=73> */
[----:B------:R-:W-:-:S03]  /*1930*/  CS2R R150, SRZ ;  /* 0x0000000000967805 */ /* 0x000fc6000001ff00 */
[----:B------:R1:W-:Y:S04]  /*1940*/  STL [R1+0x6c], RZ ;  /* 0x00006cff01007387 */ /* 0x0003e80000100800 */
        /* <DEDUP_REMOVED lines=67> */
[----:B------:R1:W-:Y:S01]  /*1d80*/  STL [R1+0x17c], RZ ;  /* 0x00017cff01007387 */ /* 0x0003e20000100800 */
[----:B------:R-:W-:Y:S06]  /*1d90*/  BAR.SYNC.DEFER_BLOCKING 0x0 ;  /* 0x0000000000007b1d */ /* 0x000fec0000010000 */
[----:B------:R1:W-:Y:S04]  /*1da0*/  STL [R1+0x180], RZ ;  /* 0x000180ff01007387 */ /* 0x0003e80000100800 */
[----:B------:R1:W-:Y:S04]  /*1db0*/  STL [R1+0x184], RZ ;  /* 0x000184ff01007387 */ /* 0x0003e80000100800 */
[----:B------:R1:W-:Y:S04]  /*1dc0*/  STL [R1+0x188], RZ ;  /* 0x000188ff01007387 */ /* 0x0003e80000100800 */
[----:B------:R1:W-:Y:S04]  /*1dd0*/  STL [R1+0x18c], RZ ;  /* 0x00018cff01007387 */ /* 0x0003e80000100800 */
[----:B------:R1:W-:Y:S04]  /*1de0*/  STL [R1+0x190], RZ ;  /* 0x000190ff01007387 */ /* 0x0003e80000100800 */
[----:B------:R-:W2:Y:S02]  /*1df0*/  FENCE.VIEW.ASYNC.S ;  /* 0x00000000000073c6 */ /* 0x000ea40000000000 */
[----:B--2---:R1:W2:Y:S02]  /*1e00*/  @!UP0 SYNCS.EXCH.64 URZ, [UR24+0x10000], UR8 ;  /* 0x01000008183f85b2 */ /* 0x0042a40008000100 */
        /* <DEDUP_REMOVED lines=20> */
[----:B--2---:R-:W-:Y:S06]  /*1f50*/  BAR.SYNC.DEFER_BLOCKING 0x0 ;  /* 0x0000000000007b1d */ /* 0x004fec0000010000 */
[----:B------:R1:W-:Y:S04]  /*1f60*/  STL [R1+0x1e4], RZ ;  /* 0x0001e4ff01007387 */ /* 0x0003e80000100800 */
[----:B------:R1:W-:Y:S04]  /*1f70*/  STL [R1+0x1e8], RZ ;  /* 0x0001e8ff01007387 */ /* 0x0003e80000100800 */
[----:B------:R1:W-:Y:S04]  /*1f80*/  STL [R1+0x1ec], RZ ;  /* 0x0001ecff01007387 */ /* 0x0003e80000100800 */
[----:B------:R1:W-:Y:S04]  /*1f90*/  STL [R1+0x1f0], RZ ;  /* 0x0001f0ff01007387 */ /* 0x0003e80000100800 */
[----:B------:R1:W-:Y:S01]  /*1fa0*/  STL [R1+0x1f4], RZ ;  /* 0x0001f4ff01007387 */ /* 0x0003e20000100800 */
[----:B------:R1:W2:Y:S03]  /*1fb0*/  @!UP1 SYNCS.EXCH.64 URZ, [UR24+0x10008], UR6 ;  /* 0x01000806183f95b2 */ /* 0x0002a60008000100 */
[----:B------:R1:W-:Y:S04]  /*1fc0*/  STL [R1+0x1f8], RZ ;  /* 0x0001f8ff01007387 */ /* 0x0003e80000100800 */
[----:B------:R1:W-:Y:S01]  /*1fd0*/  STL [R1+0x1fc], RZ ;  /* 0x0001fcff01007387 */ /* 0x0003e20000100800 */
[----:B------:R-:W-:Y:S05]  /*1fe0*/  @!P1 BRA `(.L_x_47) ;  /* 0x00000018009c9947 */ /* 0x000fea0003800000 */
[----:B------:R1:W-:Y:S01]  /*1ff0*/  STL [R1], RZ ;  /* 0x000000ff01007387 */ /* 0x0003e20000100800 */
[----:B------:R-:W-:Y:S02]  /*2000*/  CS2R R24, SRZ ;  /* 0x0000000000187805 */ /* 0x000fe4000001ff00 */
        /* <DEDUP_REMOVED lines=83> */
[----:B------:R-:W-:Y:S01]  /*2540*/  CS2R R150, SRZ ;  /* 0x0000000000967805 */ /* 0x000fe2000001ff00 */
[----:B------:R-:W-:Y:S01]  /*2550*/  UMOV UR5, URZ ;  /* 0x0000003f00057c82 */ /* 0x000fe20008000000 */
[----:B------:R-:W-:Y:S01]  /*2560*/  UMOV UR10, URZ ;  /* 0x0000003f000a7c82 */ /* 0x000fe20008000000 */
        /* <DEDUP_REMOVED lines=105> */
[----:B------:R1:W-:Y:S02]  /*2c00*/  STL [R1+0x1fc], RZ ;  /* 0x0001fcff01007387 */ /* 0x0003e40000100800 */
.L_x_49:
[----:B--2---:R-:W-:Y:S01]  /*2c10*/  BAR.SYNC.DEFER_BLOCKING 0x0 ;  /* 0x0000000000007b1d */ /* 0x004fe20000010000 */
[----:B------:R-:W-:Y:S01]  /*2c20*/  ULEA UR18, UR5, UR24, 0x3 ;  /* 0x0000001805127291 */ /* 0x000fe2000f8e183f */
[----:B---3--:R-:W-:Y:S01]  /*2c30*/  @!P2 IMAD.MOV.U32 R0, RZ, RZ, 0x8000 ;  /* 0x00008000ff00a424 */ /* 0x008fe200078e00ff */
[----:B------:R-:W-:Y:S01]  /*2c40*/  ELECT P0, URZ, PT ;  /* 0x00000000003f782f */ /* 0x000fe20003800000 */
[----:B-1----:R-:W-:-:S03]  /*2c50*/  ULEA UR8, UR5, UR24, 0xe ;  /* 0x0000001805087291 */ /* 0x002fc6000f8e703f */
[----:B------:R-:W-:Y:S02]  /*2c60*/  ISETP.LT.U32.AND P0, PT, R2, 0x20, P0 ;  /* 0x000000200200780c */ /* 0x000fe40000701070 */
[----:B------:R-:W-:Y:S01]  /*2c70*/  ELECT P1, URZ, PT ;  /* 0x00000000003f782f */ /* 0x000fe20003820000 */
[----:B------:R-:W-:-:S03]  /*2c80*/  UIADD3 UR12, UR8, 0x8000, URZ ;  /* 0x00008000080c7890 */ /* 0x000fc6000fffe03f */
[----:B------:R-:W-:Y:S01]  /*2c90*/  ISETP.LT.U32.AND P1, PT, R2, 0x20, P1 ;  /* 0x000000200200780c */ /* 0x000fe20000f21070 */
[----:B------:R-:W-:-:S06]  /*2ca0*/  UMOV UR14, UR10 ;  /* 0x0000000a000e7c82 */ /* 0x000fcc0008000000 */
[----:B------:R-:W-:Y:S01]  /*2cb0*/  VOTEU.ANY UP0, P0 ;  /* 0x00000000003f7886 */ /* 0x000fe20000000100 */
[----:B------:R-:W-:Y:S01]  /*2cc0*/  VOTEU.ANY UP2, P0 ;  /* 0x00000000003f7886 */ /* 0x000fe20000040100 */
[----:B------:R1:W-:Y:S01]  /*2cd0*/  @!P2 SYNCS.ARRIVE.TRANS64 RZ, [UR18+0x10000], R0 ;  /* 0x01000000ffffa9a7 */ /* 0x0003e20008000012 */
[----:B------:R2:W-:Y:S06]  /*2ce0*/  MEMBAR.ALL.CTA ;  /* 0x0000000000007992 */ /* 0x0005ec0000008000 */
[----:B--2---:R-:W2:Y:S01]  /*2cf0*/  FENCE.VIEW.ASYNC.S ;  /* 0x00000000000073c6 */ /* 0x004ea20000000000 */
[----:B------:R-:W-:Y:S01]  /*2d00*/  @UP0 UIADD3 UR9, UR18, 0x10000, URZ ;  /* 0x0001000012090890 */ /* 0x000fe2000fffe03f */
[----:B------:R-:W-:Y:S01]  /*2d10*/  @UP0 UMOV UR6, UR26 ;  /* 0x0000001a00060c82 */ /* 0x000fe20008000000 */
[----:B------:R-:W-:Y:S01]  /*2d20*/  @UP0 UMOV UR7, UR27 ;  /* 0x0000001b00070c82 */ /* 0x000fe20008000000 */
[----:B--2---:R-:W-:Y:S01]  /*2d30*/  VOTEU.ANY UP1, P1 ;  /* 0x00000000003f7886 */ /* 0x004fe20000820100 */
[----:B------:R-:W-:Y:S01]  /*2d40*/  VOTEU.ANY UP3, P1 ;  /* 0x00000000003f7886 */ /* 0x000fe20000860100 */
[----:B-1----:R-:W-:-:S03]  /*2d50*/  IMAD.U32 R0, RZ, RZ, UR4 ;  /* 0x00000004ff007e24 */ /* 0x002fc6000f8e00ff */
[----:B------:R-:W-:Y:S01]  /*2d60*/  @UP1 UIADD3 UR13, UR18, 0x10000, URZ ;  /* 0x00010000120d1890 */ /* 0x000fe2000fffe03f */
[----:B------:R-:W-:Y:S01]  /*2d70*/  @UP1 UMOV UR16, UR28 ;  /* 0x0000001c00101c82 */ /* 0x000fe20008000000 */
[----:B------:R-:W-:Y:S01]  /*2d80*/  @UP1 UMOV UR17, UR29 ;  /* 0x0000001d00111c82 */ /* 0x000fe20008000000 */
[----:B------:R-:W-:Y:S01]  /*2d90*/  SHF.L.U32 R0, R0, 0x1f, RZ ;  /* 0x0000001f00007819 */ /* 0x000fe200000006ff */
[----:B------:R-:W-:Y:S06]  /*2da0*/  BAR.SYNC.DEFER_BLOCKING 0x0 ;  /* 0x0000000000007b1d */ /* 0x000fec0000010000 */
[----:B------:R1:W-:Y:S02]  /*2db0*/  @UP2 UTMALDG.2D [UR8], [UR6] ;  /* 0x00000008060025b4 */ /* 0x0003e40008008000 */
[----:B------:R-:W-:Y:S06]  /*2dc0*/  BAR.SYNC.DEFER_BLOCKING 0x0 ;  /* 0x0000000000007b1d */ /* 0x000fec0000010000 */
[----:B------:R1:W-:Y:S02]  /*2dd0*/  @UP3 UTMALDG.2D [UR12], [UR16] ;  /* 0x0000000c100035b4 */ /* 0x0003e40008008000 */
[----:B------:R-:W-:Y:S06]  /*2de0*/  BAR.SYNC.DEFER_BLOCKING 0x0 ;  /* 0x0000000000007b1d */ /* 0x000fec0000010000 */
[----:B------:R-:W2:Y:S02]  /*2df0*/  SYNCS.PHASECHK.TRANS64.TRYWAIT P0, [UR18+0x10000], R0 ;  /* 0x01000000ff0075a7 */ /* 0x000ea40008000152 */
[----:B-12---:R-:W-:Y:S05]  /*2e00*/  @!P0 BRA `(.L_x_48) ;  /* 0x0000002000508947 */ /* 0x006fea0003800000 */
.L_x_50:
[----:B------:R-:W-:Y:S01]  /*2e10*/  STL.64 [R1+0x268], R150 ;  /* 0x0002689601007387 */ /* 0x000fe20000100a00 */
[----:B------:R-:W-:Y:S01]  /*2e20*/  USHF.L.U32 UR6, UR25, 0x6, URZ ;  /* 0x0000000619067899 */ /* 0x000fe2000800063f */
[----:B------:R-:W1:Y:S02]  /*2e30*/  LDC R0, c[0x0][0x230] ;  /* 0x00008c00ff007b82 */ /* 0x000e640000000800 */
[----:B------:R-:W-:Y:S04]  /*2e40*/  STL.64 [R1+0x260], R148 ;  /* 0x0002609401007387 */ /* 0x000fe80000100a00 */
        /* <DEDUP_REMOVED lines=11> */
[----:B------:R2:W-:Y:S04]  /*2f00*/  STL.64 [R1+0x200], R124 ;  /* 0x0002007c01007387 */ /* 0x0005e80000100a00 */
[----:B--2---:R-:W2:Y:S04]  /*2f10*/  LDL.LU.64 R124, [R1] ;  /* 0x00000000017c7983 */ /* 0x004ea80000300a00 */
[----:B------:R-:W2:Y:S04]  /*2f20*/  LDL.LU.64 R126, [R1+0x8] ;  /* 0x00000800017e7983 */ /* 0x000ea80000300a00 */
        /* <DEDUP_REMOVED lines=61> */
[----:B------:R-:W2:Y:S01]  /*3300*/  LDL.LU.64 R250, [R1+0x1f8] ;  /* 0x0001f80001fa7983 */ /* 0x000ea20000300a00 */
[----:B------:R-:W-:-:S02]  /*3310*/  ULOP3.LUT UR6, UR6, 0x100, URZ, 0xc0, !UPT ;  /* 0x0000010006067892 */ /* 0x000fc4000f8ec03f */
[----:B------:R-:W-:Y:S02]  /*3320*/  USHF.R.U32.HI UR7, URZ, 0x4, UR12 ;  /* 0x000000043f077899 */ /* 0x000fe4000801160c */
[----:B------:R-:W-:Y:S02]  /*3330*/  ULEA.HI UR8, UR8, UR6, URZ, 0x1c ;  /* 0x0000000608087291 */ /* 0x000fe4000f8fe03f */
[----:B------:R-:W-:Y:S02]  /*3340*/  USGXT.U32 UR6, UR7, 0xe ;  /* 0x0000000e0706789a */ /* 0x000fe40008000000 */
[----:B------:R-:W-:Y:S01]  /*3350*/  ULOP3.LUT UR16, UR8, 0x3fff, URZ, 0xc0, !UPT ;  /* 0x00003fff08107892 */ /* 0x000fe2000f8ec03f */
[----:B------:R-:W-:Y:S01]  /*3360*/  UMOV UR19, 0x80000020 ;  /* 0x8000002000137882 */ /* 0x000fe20000000000 */
[----:B------:R-:W-:Y:S02]  /*3370*/  UMOV UR17, 0x80000020 ;  /* 0x8000002000117882 */ /* 0x000fe40000000000 */
[----:B------:R-:W-:Y:S01]  /*3380*/  UIADD3 UR20, UP0, UR16, 0x2, URZ ;  /* 0x0000000210147890 */ /* 0x000fe2000ff1e03f */
[----:B------:R-:W-:Y:S01]  /*3390*/  UMOV UR18, UR6 ;  /* 0x0000000600127c82 */ /* 0x000fe20008000000 */
[----:B------:R-:W-:Y:S01]  /*33a0*/  UMOV UR8, URZ ;  /* 0x0000003f00087c82 */ /* 0x000fe20008000000 */
[----:B------:R-:W-:Y:S01]  /*33b0*/  UMOV UR22, 0xfffffffe ;  /* 0xfffffffe00167882 */ /* 0x000fe20000000000 */
[----:B------:R-:W-:Y:S01]  /*33c0*/  UMOV UR23, 0x7fffffdf ;  /* 0x7fffffdf00177882 */ /* 0x000fe20000000000 */
[----:B------:R-:W-:Y:S01]  /*33d0*/  UMOV UR7, URZ ;  /* 0x0000003f00077c82 */ /* 0x000fe20008000000 */
[----:B------:R-:W-:-:S02]  /*33e0*/  UIADD3.X UR21, UR8, -0x7fffffe0, URZ, UP0, !UPT ;  /* 0x8000002008157890 */ /* 0x000fc400087fe43f */
[----:B------:R-:W-:Y:S01]  /*33f0*/  UIADD3.64 UR22, UR6, -UR22, URZ ;  /* 0x8000001606167297 */ /* 0x000fe2000fffe03f */
[----:B--2---:R-:W-:-:S06]  /*3400*/  WARPGROUP.ARRIVE ;  /* 0x00000000000079c5 */ /* 0x004fcc0000000000 */
[----:B------:R-:W-:Y:S03]  /*3410*/  HGMMA.64x256x16.F32 R124, gdesc[UR16], R124, gsb0 ;  /* 0x03e00000107c79f0 */ /* 0x000fe6000800087c */
[----:B------:R-:W-:Y:S02]  /*3420*/  WARPGROUP.DEPBAR.LE gsb0, 0x0 ;  /* 0x00008000000079c5 */ /* 0x000fe40000010000 */
[----:B------:R-:W-:-:S15]  /*3430*/  WARPGROUP.ARRIVE ;  /* 0x00000000000079c5 */ /* 0x000fde0000000000 */
[----:B------:R-:W-:-:S08]  /*3440*/  NOP ;  /* 0x0000000000007918 */ /* 0x000fd00000000000 */
[----:B------:R-:W-:Y:S03]  /*3450*/  HGMMA.64x256x16.F32 R124, gdesc[UR20], R124, gsb0 ;  /* 0x03e00000147c79f0 */ /* 0x000fe6000800087c */
[----:B------:R-:W-:Y:S02]  /*3460*/  WARPGROUP.DEPBAR.LE gsb0, 0x0 ;  /* 0x00008000000079c5 */ /* 0x000fe40000010000 */
[----:B------:R-:W-:Y:S04]  /*3470*/  STL.64 [R1], R124 ;  /* 0x0000007c01007387 */ /* 0x000fe80000100a00 */
        /* <DEDUP_REMOVED lines=63> */
[----:B--2---:R-:W2:Y:S04]  /*3870*/  LDL.LU.64 R150, [R1+0x268] ;  /* 0x0002680001967983 */ /* 0x004ea80000300a00 */
        /* <DEDUP_REMOVED lines=13> */
[----:B------:R-:W-:-:S02]  /*3950*/  UIADD3.64 UR16, UR20, 0x1fe, URZ ;  /* 0x000001fe14107897 */ /* 0x000fc4000fffe03f */
[----:B------:R-:W-:Y:S02]  /*3960*/  UIADD3.64 UR20, UR20, 0x200, URZ ;  /* 0x0000020014147897 */ /* 0x000fe4000fffe03f */
[----:B------:R-:W-:Y:S02]  /*3970*/  UIADD3 UR10, UR10, 0x20, URZ ;  /* 0x000000200a0a7890 */ /* 0x000fe4000fffe03f */
[----:B------:R-:W-:-:S04]  /*3980*/  UIADD3 UR5, UR5, 0x1, URZ ;  /* 0x0000000105057890 */ /* 0x000fc8000fffe03f */
[----:B-1----:R-:W-:Y:S01]  /*3990*/  ISETP.LE.AND P0, PT, R0, UR10, PT ;  /* 0x0000000a00007c0c */ /* 0x002fe2000bf03270 */
[----:B------:R-:W-:-:S04]  /*39a0*/  UISETP.NE.U32.AND UP0, UPT, UR5, 0x2, UPT ;  /* 0x000000020500788c */ /* 0x000fc8000bf05070 */
[----:B------:R-:W-:Y:S02]  /*39b0*/  USEL UR6, URZ, 0x1, UP0 ;  /* 0x000000013f067887 */ /* 0x000fe40008000000 */
[----:B------:R-:W-:Y:S02]  /*39c0*/  USEL UR5, UR5, URZ, UP0 ;  /* 0x0000003f05057287 */ /* 0x000fe40008000000 */
[----:B------:R-:W-:Y:S01]  /*39d0*/  ULOP3.LUT UR4, UR4, UR6, URZ, 0x3c, !UPT ;  /* 0x0000000604047292 */ /* 0x000fe2000f8e3c3f */
[----:B--2---:R-:W-:-:S06]  /*39e0*/  WARPGROUP.ARRIVE ;  /* 0x00000000000079c5 */ /* 0x004fcc0000000000 */
[----:B------:R-:W-:Y:S03]  /*39f0*/  HGMMA.64x256x16.F32 R24, gdesc[UR16], R24, gsb0 ;  /* 0x03e00000101879f0 */ /* 0x000fe60008000818 */
[----:B------:R-:W-:Y:S02]  /*3a00*/  WARPGROUP.DEPBAR.LE gsb0, 0x0 ;  /* 0x00008000000079c5 */ /* 0x000fe40000010000 */
[----:B------:R-:W-:-:S15]  /*3a10*/  WARPGROUP.ARRIVE ;  /* 0x00000000000079c5 */ /* 0x000fde0000000000 */
[----:B------:R-:W-:-:S08]  /*3a20*/  NOP ;  /* 0x0000000000007918 */ /* 0x000fd00000000000 */
[----:B------:R-:W-:Y:S03]  /*3a30*/  HGMMA.64x256x16.F32 R24, gdesc[UR20], R24, gsb0 ;  /* 0x03e00000141879f0 */ /* 0x000fe60008000818 */
[----:B------:R-:W-:Y:S02]  /*3a40*/  WARPGROUP.DEPBAR.LE gsb0, 0x0 ;  /* 0x00008000000079c5 */ /* 0x000fe40000010000 */
[----:B---3--:R-:W-:Y:S05]  /*3a50*/  @!P0 BRA `(.L_x_49) ;  /* 0xfffffff0006c8947 */ /* 0x008fea000383ffff */
.L_x_47:
[----:B------:R5:W-:Y:S04]  /*3a60*/  STL [R1+0x20c], R148 ;  /* 0x00020c9401007387 */ /* 0x000be80000100800 */
[----:B------:R-:W3:Y:S01]  /*3a70*/  LDL.LU R8, [R1] ;  /* 0x0000000001087983 */ /* 0x000ee20000300800 */
[----:B--2---:R-:W-:Y:S06]  /*3a80*/  BAR.SYNC.DEFER_BLOCKING 0x0 ;  /* 0x0000000000007b1d */ /* 0x004fec0000010000 */
[----:B-----5:R-:W2:Y:S04]  /*3a90*/  LDL.LU R148, [R1+0x4] ;  /* 0x0000040001947983 */ /* 0x020ea80000300800 */
[----:B------:R5:W-:Y:S04]  /*3aa0*/  STL [R1+0x208], R149 ;  /* 0x0002089501007387 */ /* 0x000be80000100800 */
[----:B-----5:R-:W5:Y:S01]  /*3ab0*/  LDL.LU R149, [R1+0xc] ;  /* 0x00000c0001957983 */ /* 0x020f620000300800 */
[----:B------:R-:W4:Y:S03]  /*3ac0*/  @!P2 SYNCS.CCTL.IV [UR24+0x10000] ;  /* 0x01000000ff00a9b1 */ /* 0x000f260008000018 */
[----:B------:R-:W5:Y:S04]  /*3ad0*/  LDL.LU R9, [R1+0x8] ;  /* 0x0000080001097983 */ /* 0x000f680000300800 */
[----:B------:R1:W-:Y:S01]  /*3ae0*/  STL [R1+0x204], R150 ;  /* 0x0002049601007387 */ /* 0x0003e20000100800 */
[----:B----4-:R-:W-:Y:S06]  /*3af0*/  BAR.SYNC.DEFER_BLOCKING 0x0 ;  /* 0x0000000000007b1d */ /* 0x010fec0000010000 */
[----:B-1----:R-:W4:Y:S04]  /*3b00*/  LDL.LU R150, [R1+0x14] ;  /* 0x0000140001967983 */ /* 0x002f280000300800 */
[----:B------:R-:W4:Y:S04]  /*3b10*/  LDL.LU R10, [R1+0x10] ;  /* 0x00001000010a7983 */ /* 0x000f280000300800 */
[----:B------:R1:W-:Y:S01]  /*3b20*/  STL [R1+0x200], R151 ;  /* 0x0002009701007387 */ /* 0x0003e20000100800 */
[----:B------:R-:W4:Y:S03]  /*3b30*/  @!P2 SYNCS.CCTL.IV [UR24+0x10008] ;  /* 0x01000800ff00a9b1 */ /* 0x000f260008000018 */
[----:B-1----:R-:W4:Y:S04]  /*3b40*/  LDL.LU R151, [R1+0x1c] ;  /* 0x00001c0001977983 */ /* 0x002f280000300800 */
[----:B------:R-:W4:Y:S04]  /*3b50*/  LDL.LU R11, [R1+0x18] ;  /* 0x00001800010b7983 */ /* 0x000f280000300800 */
        /* <DEDUP_REMOVED lines=31> */
[----:B---3--:R-:W3:Y:S04]  /*3d50*/  LDL.LU R0, [R1+0x98] ;  /* 0x0000980001007983 */ /* 0x008ee80000300800 */
[----:B------:R-:W3:Y:S04]  /*3d60*/  LDL.LU R153, [R1+0xa4] ;  /* 0x0000a40001997983 */ /* 0x000ee80000300800 */
        /* <DEDUP_REMOVED lines=82> */
[----:B------:R-:W3:Y:S01]  /*4290*/  LDL.LU R193, [R1+0x1e8] ;  /* 0x0001e80001c17983 */ /* 0x000ee20000300800 */
[----:B--2---:R-:W-:-:S03]  /*42a0*/  F2FP.F16.F32.PACK_AB R8, R148, R8 ;  /* 0x000000089408723e */ /* 0x004fc600000000ff */
[----:B------:R-:W2:Y:S01]  /*42b0*/  LDL.LU R198, [R1+0x1f4] ;  /* 0x0001f40001c67983 */ /* 0x000ea20000300800 */
[----:B-----5:R-:W-:-:S03]  /*42c0*/  F2FP.F16.F32.PACK_AB R9, R149, R9 ;  /* 0x000000099509723e */ /* 0x020fc600000000ff */
[----:B------:R-:W2:Y:S01]  /*42d0*/  LDL.LU R194, [R1+0x1f0] ;  /* 0x0001f00001c27983 */ /* 0x000ea20000300800 */
[----:B----4-:R-:W-:-:S03]  /*42e0*/  F2FP.F16.F32.PACK_AB R10, R150, R10 ;  /* 0x0000000a960a723e */ /* 0x010fc600000000ff */
[----:B------:R-:W4:Y:S01]  /*42f0*/  LDL.LU R196, [R1+0x1fc] ;  /* 0x0001fc0001c47983 */ /* 0x000f220000300800 */
[----:B------:R-:W-:-:S03]  /*4300*/  F2FP.F16.F32.PACK_AB R11, R151, R11 ;  /* 0x0000000b970b723e */ /* 0x000fc600000000ff */
[----:B------:R-:W4:Y:S04]  /*4310*/  LDL.LU R195, [R1+0x1f8] ;  /* 0x0001f80001c37983 */ /* 0x000f280000300800 */
[----:B------:R-:W5:Y:S04]  /*4320*/  LDL.LU R148, [R1+0x20c] ;  /* 0x00020c0001947983 */ /* 0x000f680000300800 */
[----:B------:R-:W5:Y:S04]  /*4330*/  LDL.LU R149, [R1+0x208] ;  /* 0x0002080001957983 */ /* 0x000f680000300800 */
[----:B------:R-:W5:Y:S04]  /*4340*/  LDL.LU R150, [R1+0x204] ;  /* 0x0002040001967983 */ /* 0x000f680000300800 */
[----:B------:R-:W5:Y:S01]  /*4350*/  LDL.LU R151, [R1+0x200] ;  /* 0x0002000001977983 */ /* 0x000f620000300800 */
[----:B------:R-:W-:-:S02]  /*4360*/  F2FP.F16.F32.PACK_AB R4, R3, R4 ;  /* 0x000000040304723e */ /* 0x000fc400000000ff */
[----:B------:R-:W-:Y:S02]  /*4370*/  ELECT P0, URZ, PT ;  /* 0x00000000003f782f */ /* 0x000fe40003800000 */
[----:B---3--:R-:W-:Y:S01]  /*4380*/  F2FP.F16.F32.PACK_AB R23, R23, R0 ;  /* 0x000000001717723e */ /* 0x008fe200000000ff */
[----:B------:R-:W1:Y:S01]  /*4390*/  S2R R3, SR_TID.X ;  /* 0x0000000000037919 */ /* 0x000e620000002100 */
[----:B------:R-:W-:Y:S01]  /*43a0*/  F2FP.F16.F32.PACK_AB R152, R153, R152 ;  /* 0x000000989998723e */ /* 0x000fe200000000ff */
[----:B------:R-:W-:Y:S01]  /*43b0*/  ULOP3.LUT UR25, UR25, 0x3, URZ, 0xc0, !UPT ;  /* 0x0000000319197892 */ /* 0x000fe2000f8ec03f */
[----:B------:R-:W-:Y:S01]  /*43c0*/  F2FP.F16.F32.PACK_AB R5, R2, R5 ;  /* 0x000000050205723e */ /* 0x000fe200000000ff */
[----:B------:R-:W-:Y:S01]  /*43d0*/  UMOV UR10, UR11 ;  /* 0x0000000b000a7c82 */ /* 0x000fe20008000000 */
[----:B------:R-:W-:Y:S01]  /*43e0*/  F2FP.F16.F32.PACK_AB R20, R242, R20 ;  /* 0x00000014f214723e */ /* 0x000fe200000000ff */
[----:B------:R-:W-:Y:S01]  /*43f0*/  ULEA UR9, UR25, UR15, 0x6 ;  /* 0x0000000f19097291 */ /* 0x000fe2000f8e303f */
[----:B------:R-:W-:Y:S01]  /*4400*/  F2FP.F16.F32.PACK_AB R21, R241, R21 ;  /* 0x00000015f115723e */ /* 0x000fe200000000ff */
[----:B------:R-:W-:Y:S01]  /*4410*/  ULEA UR8, UR25, UR24, 0xf ;  /* 0x0000001819087291 */ /* 0x000fe2000f8e783f */
[----:B------:R-:W-:-:S02]  /*4420*/  F2FP.F16.F32.PACK_AB R22, R240, R22 ;  /* 0x00000016f016723e */ /* 0x000fc400000000ff */
[----:B------:R-:W-:Y:S02]  /*4430*/  F2FP.F16.F32.PACK_AB R24, R25, R24 ;  /* 0x000000181918723e */ /* 0x000fe400000000ff */
[----:B------:R-:W-:Y:S02]  /*4440*/  F2FP.F16.F32.PACK_AB R25, R27, R26 ;  /* 0x0000001a1b19723e */ /* 0x000fe400000000ff */
[----:B------:R-:W-:Y:S02]  /*4450*/  F2FP.F16.F32.PACK_AB R56, R57, R56 ;  /* 0x000000383938723e */ /* 0x000fe400000000ff */
[----:B------:R-:W-:Y:S02]  /*4460*/  F2FP.F16.F32.PACK_AB R26, R29, R28 ;  /* 0x0000001c1d1a723e */ /* 0x000fe400000000ff */
[----:B------:R-:W-:Y:S02]  /*4470*/  F2FP.F16.F32.PACK_AB R27, R31, R30 ;  /* 0x0000001e1f1b723e */ /* 0x000fe400000000ff */
[----:B------:R-:W-:-:S02]  /*4480*/  F2FP.F16.F32.PACK_AB R57, R59, R58 ;  /* 0x0000003a3b39723e */ /* 0x000fc400000000ff */
[----:B------:R-:W-:Y:S02]  /*4490*/  F2FP.F16.F32.PACK_AB R88, R89, R88 ;  /* 0x000000585958723e */ /* 0x000fe400000000ff */
[----:B------:R-:W-:Y:S02]  /*44a0*/  F2FP.F16.F32.PACK_AB R58, R61, R60 ;  /* 0x0000003c3d3a723e */ /* 0x000fe400000000ff */
[----:B------:R-:W-:Y:S02]  /*44b0*/  F2FP.F16.F32.PACK_AB R59, R63, R62 ;  /* 0x0000003e3f3b723e */ /* 0x000fe400000000ff */
[----:B------:R-:W-:Y:S02]  /*44c0*/  F2FP.F16.F32.PACK_AB R89, R91, R90 ;  /* 0x0000005a5b59723e */ /* 0x000fe400000000ff */
[----:B------:R-:W-:Y:S01]  /*44d0*/  F2FP.F16.F32.PACK_AB R120, R121, R120 ;  /* 0x000000787978723e */ /* 0x000fe200000000ff */
[C---:B-1----:R-:W-:Y:S01]  /*44e0*/  IMAD.SHL.U32 R0, R3.reuse, 0x80, RZ ;  /* 0x0000008003007824 */ /* 0x042fe200078e00ff */
[C---:B------:R-:W-:Y:S01]  /*44f0*/  LOP3.LUT R2, R3.reuse, 0xff, RZ, 0xc0, !PT ;  /* 0x000000ff03027812 */ /* 0x040fe200078ec0ff */
[----:B------:R-:W-:Y:S01]  /*4500*/  IMAD.SHL.U32 R153, R3, 0x10, RZ ;  /* 0x0000001003997824 */ /* 0x000fe200078e00ff */
[----:B------:R-:W-:-:S02]  /*4510*/  F2FP.F16.F32.PACK_AB R164, R227, R164 ;  /* 0x000000a4e3a4723e */ /* 0x000fc400000000ff */
[----:B------:R-:W-:Y:S02]  /*4520*/  LOP3.LUT R0, R0, 0x780, RZ, 0xc0, !PT ;  /* 0x0000078000007812 */ /* 0x000fe400078ec0ff */
[----:B------:R-:W-:Y:S02]  /*4530*/  ISETP.LT.U32.AND P0, PT, R2, 0x80, P0 ;  /* 0x000000800200780c */ /* 0x000fe40000701070 */
[----:B------:R-:W-:Y:S02]  /*4540*/  LOP3.LUT R0, R0, 0x70, R153, 0xf8, !PT ;  /* 0x0000007000007812 */ /* 0x000fe400078ef899 */
[----:B------:R-:W-:Y:S02]  /*4550*/  F2FP.F16.F32.PACK_AB R165, R226, R165 ;  /* 0x000000a5e2a5723e */ /* 0x000fe400000000ff */
[----:B------:R-:W-:Y:S02]  /*4560*/  F2FP.F16.F32.PACK_AB R90, R93, R92 ;  /* 0x0000005c5d5a723e */ /* 0x000fe400000000ff */
[----:B------:R-:W-:-:S02]  /*4570*/  F2FP.F16.F32.PACK_AB R91, R95, R94 ;  /* 0x0000005e5f5b723e */ /* 0x000fc400000000ff */
[----:B------:R-:W-:Y:S02]  /*4580*/  F2FP.F16.F32.PACK_AB R166, R225, R166 ;  /* 0x000000a6e1a6723e */ /* 0x000fe400000000ff */
[----:B------:R-:W-:Y:S01]  /*4590*/  F2FP.F16.F32.PACK_AB R121, R123, R122 ;  /* 0x0000007a7b79723e */ /* 0x000fe200000000ff */
[----:B------:R-:W-:Y:S01]  /*45a0*/  VOTEU.ANY UP0, P0 ;  /* 0x00000000003f7886 */ /* 0x000fe20000000100 */
[----:B------:R-:W-:Y:S01]  /*45b0*/  F2FP.F16.F32.PACK_AB R122, R125, R124 ;  /* 0x0000007c7d7a723e */ /* 0x000fe200000000ff */
[----:B------:R-:W-:Y:S01]  /*45c0*/  VOTEU.ANY UP1, P0 ;  /* 0x00000000003f7886 */ /* 0x000fe20000020100 */
[----:B------:R-:W-:Y:S02]  /*45d0*/  F2FP.F16.F32.PACK_AB R123, R127, R126 ;  /* 0x0000007e7f7b723e */ /* 0x000fe400000000ff */
[----:B------:R-:W-:Y:S01]  /*45e0*/  F2FP.F16.F32.PACK_AB R167, R224, R167 ;  /* 0x000000a7e0a7723e */ /* 0x000fe200000000ff */
[----:B------:R-:W-:Y:S01]  /*45f0*/  @UP0 UMOV UR6, UR30 ;  /* 0x0000001e00060c82 */ /* 0x000fe20008000000 */
[----:B------:R-:W-:Y:S01]  /*4600*/  F2FP.F16.F32.PACK_AB R6, R252, R6 ;  /* 0x00000006fc06723e */ /* 0x000fe200000000ff */
[----:B------:R-:W-:Y:S01]  /*4610*/  @UP0 UMOV UR7, UR31 ;  /* 0x0000001f00070c82 */ /* 0x000fe20008000000 */
[----:B------:R-:W-:Y:S01]  /*4620*/  BAR.SYNC.DEFER_BLOCKING 0x0 ;  /* 0x0000000000007b1d */ /* 0x000fe20000010000 */
        /* <DEDUP_REMOVED lines=91> */
[----:B------:R-:W-:Y:S01]  /*4be0*/  LOP3.LUT R197, R0, 0x10, R3, 0x78, !PT ;  /* 0x0000001000c57812 */ /* 0x000fe200078e7803 */
[----:B------:R-:W-:-:S05]  /*4bf0*/  IMAD.SHL.U32 R0, R3, 0x40, RZ ;  /* 0x0000004003007824 */ /* 0x000fca00078e00ff */
[----:B------:R-:W-:Y:S02]  /*4c00*/  LOP3.LUT R0, R197, 0x3800, R0, 0xf8, !PT ;  /* 0x00003800c5007812 */ /* 0x000fe400078ef800 */
[----:B------:R-:W-:Y:S02]  /*4c10*/  F2FP.F16.F32.PACK_AB R193, R199, R193 ;  /* 0x000000c1c7c1723e */ /* 0x000fe400000000ff */
[C---:B------:R-:W-:Y:S01]  /*4c20*/  LOP3.LUT R3, R0.reuse, 0x20, RZ, 0x3c, !PT ;  /* 0x0000002000037812 */ /* 0x040fe200078e3cff */
[----:B------:R-:W-:Y:S01]  /*4c30*/  VIADD R2, R0, UR24 ;  /* 0x0000001800027c36 */ /* 0x000fe20008000000 */
[----:B--2---:R-:W-:-:S03]  /*4c40*/  F2FP.F16.F32.PACK_AB R194, R198, R194 ;  /* 0x000000c2c6c2723e */ /* 0x004fc600000000ff */
[----:B------:R-:W-:Y:S01]  /*4c50*/  VIADD R3, R3, UR24 ;  /* 0x0000001803037c36 */ /* 0x000fe20008000000 */
[----:B------:R1:W-:Y:S04]  /*4c60*/  STSM.16.M88.4 [R2], R8 ;  /* 0x0000000802007844 */ /* 0x0003e80000000200 */
[----:B------:R-:W-:Y:S01]  /*4c70*/  STSM.16.M88.4 [R2+0x8000], R20 ;  /* 0x0080001402007844 */ /* 0x000fe20000000200 */
[----:B----4-:R-:W-:-:S03]  /*4c80*/  F2FP.F16.F32.PACK_AB R195, R196, R195 ;  /* 0x000000c3c4c3723e */ /* 0x010fc600000000ff */
[----:B------:R-:W-:Y:S04]  /*4c90*/  STSM.16.M88.4 [R2+0x10000], R164 ;  /* 0x010000a402007844 */ /* 0x000fe80000000200 */
[----:B------:R-:W-:Y:S01]  /*4ca0*/  STSM.16.M88.4 [R2+0x18000], R180 ;  /* 0x018000b402007844 */ /* 0x000fe20000000200 */
[----:B-----5:R-:W-:-:S03]  /*4cb0*/  F2FP.F16.F32.PACK_AB R146, R149, R148 ;  /* 0x000000949592723e */ /* 0x020fc600000000ff */
[----:B------:R-:W-:Y:S01]  /*4cc0*/  STSM.16.M88.4 [R2+0x4000], R24 ;  /* 0x0040001802007844 */ /* 0x000fe20000000200 */
[C---:B-1----:R-:W-:Y:S02]  /*4cd0*/  LOP3.LUT R8, R0.reuse, 0x40, RZ, 0x3c, !PT ;  /* 0x0000004000087812 */ /* 0x042fe400078e3cff */
[----:B------:R-:W-:Y:S01]  /*4ce0*/  LOP3.LUT R0, R0, 0x60, RZ, 0x3c, !PT ;  /* 0x0000006000007812 */ /* 0x000fe200078e3cff */
[----:B------:R-:W-:Y:S02]  /*4cf0*/  STSM.16.M88.4 [R2+0xc000], R56 ;  /* 0x00c0003802007844 */ /* 0x000fe40000000200 */
[----:B------:R-:W-:Y:S01]  /*4d00*/  VIADD R8, R8, UR24 ;  /* 0x0000001808087c36 */ /* 0x000fe20008000000 */
[----:B------:R-:W-:Y:S01]  /*4d10*/  F2FP.F16.F32.PACK_AB R147, R151, R150 ;  /* 0x000000969793723e */ /* 0x000fe200000000ff */
[----:B------:R-:W-:Y:S01]  /*4d20*/  STSM.16.M88.4 [R2+0x14000], R88 ;  /* 0x0140005802007844 */ /* 0x000fe20000000200 */
[----:B------:R-:W-:-:S03]  /*4d30*/  VIADD R0, R0, UR24 ;  /* 0x0000001800007c36 */ /* 0x000fc60008000000 */
[----:B------:R-:W-:Y:S04]  /*4d40*/  STSM.16.M88.4 [R2+0x1c000], R120 ;  /* 0x01c0007802007844 */ /* 0x000fe80000000200 */
[----:B------:R-:W-:Y:S04]  /*4d50*/  STSM.16.M88.4 [R3], R4 ;  /* 0x0000000403007844 */ /* 0x000fe80000000200 */
[----:B------:R-:W-:Y:S04]  /*4d60*/  STSM.16.M88.4 [R3+0x8000], R152 ;  /* 0x0080009803007844 */ /* 0x000fe80000000200 */
[----:B------:R-:W-:Y:S04]  /*4d70*/  STSM.16.M88.4 [R3+0x10000], R168 ;  /* 0x010000a803007844 */ /* 0x000fe80000000200 */
[----:B------:R-:W-:Y:S04]  /*4d80*/  STSM.16.M88.4 [R3+0x18000], R184 ;  /* 0x018000b803007844 */ /* 0x000fe80000000200 */
[----:B------:R-:W-:Y:S04]  /*4d90*/  STSM.16.M88.4 [R3+0x4000], R32 ;  /* 0x0040002003007844 */ /* 0x000fe80000000200 */
[----:B------:R-:W-:Y:S04]  /*4da0*/  STSM.16.M88.4 [R3+0xc000], R64 ;  /* 0x00c0004003007844 */ /* 0x000fe80000000200 */
[----:B------:R-:W-:Y:S04]  /*4db0*/  STSM.16.M88.4 [R3+0x14000], R96 ;  /* 0x0140006003007844 */ /* 0x000fe80000000200 */
        /* <DEDUP_REMOVED lines=16> */
[----:B------:R-:W-:Y:S01]  /*4ec0*/  STSM.16.M88.4 [R0+0x1c000], R144 ;  /* 0x01c0009000007844 */ /* 0x000fe20000000200 */
[----:B------:R1:W-:Y:S06]  /*4ed0*/  MEMBAR.ALL.CTA ;  /* 0x0000000000007992 */ /* 0x0003ec0000008000 */
[----:B-1----:R-:W1:Y:S02]  /*4ee0*/  FENCE.VIEW.ASYNC.S ;  /* 0x00000000000073c6 */ /* 0x002e640000000000 */
[----:B-1----:R-:W-:Y:S06]  /*4ef0*/  BAR.SYNC.DEFER_BLOCKING 0x0 ;  /* 0x0000000000007b1d */ /* 0x002fec0000010000 */
[----:B------:R1:W-:Y:S01]  /*4f00*/  @UP1 UTMASTG.2D [UR8], [UR6] ;  /* 0x00000008060013b5 */ /* 0x0003e20008008000 */
[----:B------:R0:W-:Y:S01]  /*4f10*/  UTMACMDFLUSH ;  /* 0x00000000000079b7 */ /* 0x0001e20000000000 */
[----:B------:R-:W-:-:S04]  /*4f20*/  DEPBAR.LE SB0, 0x0 ;  /* 0x000080000000791a */ /* 0x000fc80000000000 */
[----:B------:R-:W-:Y:S06]  /*4f30*/  BAR.SYNC.DEFER_BLOCKING 0x0 ;  /* 0x0000000000007b1d */ /* 0x000fec0000010000 */
[----:B-1----:R-:W-:Y:S05]  /*4f40*/  EXIT ;  /* 0x000000000000794d */ /* 0x002fea0003800000 */
.L_x_48:
[----:B------:R-:W1:Y:S02]  /*4f50*/  SYNCS.PHASECHK.TRANS64.TRYWAIT P0, [UR18+0x10000], R0 ;  /* 0x01000000ff0075a7 */ /* 0x000e640008000152 */
[----:B-1----:R-:W-:Y:S05]  /*4f60*/  @!P0 BRA `(.L_x_48) ;  /* 0xfffffffc00f88947 */ /* 0x002fea000383ffff */
[----:B------:R-:W-:Y:S05]  /*4f70*/  BRA `(.L_x_50) ;  /* 0xffffffdc00a47947 */ /* 0x000fea000383ffff */
.L_x_51:
[----:B------:R-:W-:-:S00]  /*4f80*/  BRA `(.L_x_51) ;  /* 0xfffffffc00fc7947 */ /* 0x000fc0000383ffff */
[----:B------:R-:W-:-:S00]  /*4f90*/  NOP ;  /* 0x0000000000007918 */ /* 0x000fc00000000000 */
        /* <DEDUP_REMOVED lines=14> */
.L_x_52:


//--------------------- .nv.shared.gluon_wgmma    --------------------------
	.section	.nv.shared.gluon_wgmma,"aw",@nobits
	.sectionflags	@""
	.align	16
	.zero		1024


//--------------------- .nv.shared.reserved.0     --------------------------
	.section	.nv.shared.reserved.0,"aw",@nobits
	.weak		__nv_reservedSMEM_offset_0_alias
	.size		__nv_reservedSMEM_offset_0_alias, 0, 0
	.other		__nv_reservedSMEM_offset_0_alias,@"STO_CUDA_RESERVED_SHARED STV_DEFAULT"
__nv_reservedSMEM_offset_0_alias:
	.zero		0


//--------------------- .nv.constant0.gluon_wgmma --------------------------
	.section	.nv.constant0.gluon_wgmma,"a",@progbits
	.sectionflags	@""
	.align	4
.nv.constant0.gluon_wgmma:
	.zero		608


//--------------------- SYMBOLS --------------------------

	.type		.nv.reservedSmem.offset0,@object
	.size		.nv.reservedSmem.offset0,0x4
